	.target	sm_90a

	.elftype	@"ET_EXEC"


//--------------------- .note.nv.tkinfo           --------------------------
	.section	.note.nv.tkinfo,"",@"SHT_NOTE"
	.sectionflags	@"SHF_NOTE_NV_TKINFO"
	.tkinfo
        /*0018*/ 	.word	0x00000002
        /*0030*/ 	.string	""
        /*0030*/ 	.string	"ptxas"
        /*0030*/ 	.string	"Cuda compilation tools, release 13.0, V13.0.88"
        /*0030*/ 	.string	"Build cuda_13.0.r13.0/compiler.36424714_0"
        /*0030*/ 	.string	"-arch sm_90a -m 64 "



//--------------------- .note.nv.cuinfo           --------------------------
	.section	.note.nv.cuinfo,"",@"SHT_NOTE"
	.sectionflags	@"SHF_NOTE_NV_CUINFO"
        /*0018*/ 	.short	0x0002
        /*001a*/ 	.short	0x005a
        /*001c*/ 	.short	0x0082
	.zero		2


//--------------------- .nv.info                  --------------------------
	.section	.nv.info,"",@"SHT_CUDA_INFO"
	.align	4


	//----- nvinfo : EIATTR_REGCOUNT
	.align		4
        /*0000*/ 	.byte	0x04, 0x2f
        /*0002*/ 	.short	(.L_15 - .L_14)
	.align		4
.L_14:
        /*0004*/ 	.word	index@(_ZN7cutlass13device_kernelINS_4gemm6kernel13GemmUniversalIN4cute5tupleIJiiiiEEENS1_10collective13CollectiveMmaINS1_34MainloopSm90TmaGmmaWarpSpecializedILi5ENS5_IJNS4_1CILi1EEESB_SB_EEENS1_35KernelTmaWarpSpecializedCooperativeEEENS5_IJNSA_ILi128EEENSA_ILi64EEESG_EEENS_6half_tENS5_IJlSB_lEEESI_SJ_NS4_8TiledMMAINS4_8MMA_AtomIJNS4_4SM904GMMA25MMA_64x64x16_F32F16F16_SSILNSN_5MajorE0ELSP_0ELNSN_7ScaleInE1ELSQ_1EEEEEENS4_6LayoutINS5_IJNSA_ILi2EEESB_SB_EEENS5_IJSB_NSA_ILi0EEESW_EEEEENS5_IJNS4_10UnderscoreESZ_SZ_EEEEENS4_13SM90_TMA_LOADENS4_14ComposedLayoutINS4_7SwizzleILi3ELi4ELi3EEENS4_18smem_ptr_flag_bitsILi16EEENST_INS5_IJNSA_ILi8EEESG_EEENS5_IJSG_SB_EEEEEEEvNS4_8identityES12_S1C_vS1D_EENS_8epilogue10collective6detail29Sm90TmaWarpSpecializedAdapterINS1G_15DefaultEpilogueISI_SJ_SJ_NS1F_6thread17LinearCombinationISI_Li1EffLNS1K_9ScaleType4KindE0ELNS_15FloatRoundStyleE2ESI_EENS1_15EpilogueDefaultEEEEEvvEEEEvNT_6ParamsE)
        /*0008*/ 	.word	0x000000a8


	//----- nvinfo : EIATTR_FRAME_SIZE
	.align		4
.L_15:
        /*000c*/ 	.byte	0x04, 0x11
        /*000e*/ 	.short	(.L_17 - .L_16)
	.align		4
.L_16:
        /*0010*/ 	.word	index@(_ZN7cutlass13device_kernelINS_4gemm6kernel13GemmUniversalIN4cute5tupleIJiiiiEEENS1_10collective13CollectiveMmaINS1_34MainloopSm90TmaGmmaWarpSpecializedILi5ENS5_IJNS4_1CILi1EEESB_SB_EEENS1_35KernelTmaWarpSpecializedCooperativeEEENS5_IJNSA_ILi128EEENSA_ILi64EEESG_EEENS_6half_tENS5_IJlSB_lEEESI_SJ_NS4_8TiledMMAINS4_8MMA_AtomIJNS4_4SM904GMMA25MMA_64x64x16_F32F16F16_SSILNSN_5MajorE0ELSP_0ELNSN_7ScaleInE1ELSQ_1EEEEEENS4_6LayoutINS5_IJNSA_ILi2EEESB_SB_EEENS5_IJSB_NSA_ILi0EEESW_EEEEENS5_IJNS4_10UnderscoreESZ_SZ_EEEEENS4_13SM90_TMA_LOADENS4_14ComposedLayoutINS4_7SwizzleILi3ELi4ELi3EEENS4_18smem_ptr_flag_bitsILi16EEENST_INS5_IJNSA_ILi8EEESG_EEENS5_IJSG_SB_EEEEEEEvNS4_8identityES12_S1C_vS1D_EENS_8epilogue10collective6detail29Sm90TmaWarpSpecializedAdapterINS1G_15DefaultEpilogueISI_SJ_SJ_NS1F_6thread17LinearCombinationISI_Li1EffLNS1K_9ScaleType4KindE0ELNS_15FloatRoundStyleE2ESI_EENS1_15EpilogueDefaultEEEEEvvEEEEvNT_6ParamsE)
        /*0014*/ 	.word	0x00000000


	//----- nvinfo : EIATTR_MIN_STACK_SIZE
	.align		4
.L_17:
        /*0018*/ 	.byte	0x04, 0x12
        /*001a*/ 	.short	(.L_19 - .L_18)
	.align		4
.L_18:
        /*001c*/ 	.word	index@(_ZN7cutlass13device_kernelINS_4gemm6kernel13GemmUniversalIN4cute5tupleIJiiiiEEENS1_10collective13CollectiveMmaINS1_34MainloopSm90TmaGmmaWarpSpecializedILi5ENS5_IJNS4_1CILi1EEESB_SB_EEENS1_35KernelTmaWarpSpecializedCooperativeEEENS5_IJNSA_ILi128EEENSA_ILi64EEESG_EEENS_6half_tENS5_IJlSB_lEEESI_SJ_NS4_8TiledMMAINS4_8MMA_AtomIJNS4_4SM904GMMA25MMA_64x64x16_F32F16F16_SSILNSN_5MajorE0ELSP_0ELNSN_7ScaleInE1ELSQ_1EEEEEENS4_6LayoutINS5_IJNSA_ILi2EEESB_SB_EEENS5_IJSB_NSA_ILi0EEESW_EEEEENS5_IJNS4_10UnderscoreESZ_SZ_EEEEENS4_13SM90_TMA_LOADENS4_14ComposedLayoutINS4_7SwizzleILi3ELi4ELi3EEENS4_18smem_ptr_flag_bitsILi16EEENST_INS5_IJNSA_ILi8EEESG_EEENS5_IJSG_SB_EEEEEEEvNS4_8identityES12_S1C_vS1D_EENS_8epilogue10collective6detail29Sm90TmaWarpSpecializedAdapterINS1G_15DefaultEpilogueISI_SJ_SJ_NS1F_6thread17LinearCombinationISI_Li1EffLNS1K_9ScaleType4KindE0ELNS_15FloatRoundStyleE2ESI_EENS1_15EpilogueDefaultEEEEEvvEEEEvNT_6ParamsE)
        /*0020*/ 	.word	0x00000000
.L_19:


//--------------------- .nv.compat                --------------------------
	.section	.nv.compat,"",@"SHT_CUDA_COMPAT_INFO"
	.align	4
        /*0000*/ 	.byte	0x02, 0x09, 0x01, 0x00, 0x02, 0x02, 0x04, 0x00, 0x02, 0x05, 0x05, 0x00, 0x03, 0x07, 0x01, 0x01
        /*0010*/ 	.byte	0x02, 0x03, 0x01, 0x00, 0x02, 0x06, 0x01, 0x00, 0x04, 0x0b, 0x08, 0x00, 0x00, 0x00, 0x00, 0x00
        /*0020*/ 	.byte	0x00, 0x00, 0x00, 0x00


//--------------------- .nv.info._ZN7cutlass13device_kernelINS_4gemm6kernel13GemmUniversalIN4cute5tupleIJiiiiEEENS1_10collective13CollectiveMmaINS1_34MainloopSm90TmaGmmaWarpSpecializedILi5ENS5_IJNS4_1CILi1EEESB_SB_EEENS1_35KernelTmaWarpSpecializedCooperativeEEENS5_IJNSA_ILi128EEENSA_ILi64EEESG_EEENS_6half_tENS5_IJlSB_lEEESI_SJ_NS4_8TiledMMAINS4_8MMA_AtomIJNS4_4SM904GMMA25MMA_64x64x16_F32F16F16_SSILNSN_5MajorE0ELSP_0ELNSN_7ScaleInE1ELSQ_1EEEEEENS4_6LayoutINS5_IJNSA_ILi2EEESB_SB_EEENS5_IJSB_NSA_ILi0EEESW_EEEEENS5_IJNS4_10UnderscoreESZ_SZ_EEEEENS4_13SM90_TMA_LOADENS4_14ComposedLayoutINS4_7SwizzleILi3ELi4ELi3EEENS4_18smem_ptr_flag_bitsILi16EEENST_INS5_IJNSA_ILi8EEESG_EEENS5_IJSG_SB_EEEEEEEvNS4_8identityES12_S1C_vS1D_EENS_8epilogue10collective6detail29Sm90TmaWarpSpecializedAdapterINS1G_15DefaultEpilogueISI_SJ_SJ_NS1F_6thread17LinearCombinationISI_Li1EffLNS1K_9ScaleType4KindE0ELNS_15FloatRoundStyleE2ESI_EENS1_15EpilogueDefaultEEEEEvvEEEEvNT_6ParamsE --------------------------
	.section	.nv.info._ZN7cutlass13device_kernelINS_4gemm6kernel13GemmUniversalIN4cute5tupleIJiiiiEEENS1_10collective13CollectiveMmaINS1_34MainloopSm90TmaGmmaWarpSpecializedILi5ENS5_IJNS4_1CILi1EEESB_SB_EEENS1_35KernelTmaWarpSpecializedCooperativeEEENS5_IJNSA_ILi128EEENSA_ILi64EEESG_EEENS_6half_tENS5_IJlSB_lEEESI_SJ_NS4_8TiledMMAINS4_8MMA_AtomIJNS4_4SM904GMMA25MMA_64x64x16_F32F16F16_SSILNSN_5MajorE0ELSP_0ELNSN_7ScaleInE1ELSQ_1EEEEEENS4_6LayoutINS5_IJNSA_ILi2EEESB_SB_EEENS5_IJSB_NSA_ILi0EEESW_EEEEENS5_IJNS4_10UnderscoreESZ_SZ_EEEEENS4_13SM90_TMA_LOADENS4_14ComposedLayoutINS4_7SwizzleILi3ELi4ELi3EEENS4_18smem_ptr_flag_bitsILi16EEENST_INS5_IJNSA_ILi8EEESG_EEENS5_IJSG_SB_EEEEEEEvNS4_8identityES12_S1C_vS1D_EENS_8epilogue10collective6detail29Sm90TmaWarpSpecializedAdapterINS1G_15DefaultEpilogueISI_SJ_SJ_NS1F_6thread17LinearCombinationISI_Li1EffLNS1K_9ScaleType4KindE0ELNS_15FloatRoundStyleE2ESI_EENS1_15EpilogueDefaultEEEEEvvEEEEvNT_6ParamsE,"",@"SHT_CUDA_INFO"
	.sectionflags	@""
	.align	4


	//----- nvinfo : EIATTR_CUDA_API_VERSION
	.align		4
        /*0000*/ 	.byte	0x04, 0x37
        /*0002*/ 	.short	(.L_21 - .L_20)
.L_20:
        /*0004*/ 	.word	0x00000082


	//----- nvinfo : EIATTR_KPARAM_INFO
	.align		4
.L_21:
        /*0008*/ 	.byte	0x04, 0x17
        /*000a*/ 	.short	(.L_23 - .L_22)
.L_22:
        /*000c*/ 	.word	0x00000000
        /*0010*/ 	.short	0x0000
        /*0012*/ 	.short	0x0070
        /*0014*/ 	.byte	0x00, 0xf0, 0x01, 0x10


	//----- nvinfo : EIATTR_SPARSE_MMA_MASK
	.align		4
.L_23:
        /*0018*/ 	.byte	0x03, 0x50
        /*001a*/ 	.short	0x0000


	//----- nvinfo : EIATTR_MAXREG_COUNT
	.align		4
        /*001c*/ 	.byte	0x03, 0x1b
        /*001e*/ 	.short	0x00a8


	//----- nvinfo : EIATTR_NUM_BARRIERS
	.align		4
        /*0020*/ 	.byte	0x02, 0x4c
        /*0022*/ 	.byte	0x01
	.zero		1


	//----- nvinfo : EIATTR_EXTERNS
	.align		4
        /*0024*/ 	.byte	0x04, 0x0f
        /*0026*/ 	.short	(.L_25 - .L_24)


	//   ....[0]....
	.align		4
.L_24:
        /*0028*/ 	.word	index@(__assertfail)


	//----- nvinfo : EIATTR_MERCURY_ISA_VERSION
	.align		4
.L_25:
        /*002c*/ 	.byte	0x03, 0x5f
        /*002e*/ 	.short	0x0101


	//----- nvinfo : EIATTR_INT_WARP_WIDE_INSTR_OFFSETS
	.align		4
        /*0030*/ 	.byte	0x04, 0x31
        /*0032*/ 	.short	(.L_27 - .L_26)


	//   ....[0]....
.L_26:
        /*0034*/ 	.word	0x000003d0


	//   ....[1]....
        /*0038*/ 	.word	0x00000400


	//   ....[2]....
        /*003c*/ 	.word	0x000004e0


	//----- nvinfo : EIATTR_COOP_GROUP_MASK_REGIDS
	.align		4
.L_27:
        /*0040*/ 	.byte	0x04, 0x29
        /*0042*/ 	.short	(.L_29 - .L_28)


	//   ....[0]....
.L_28:
        /*0044*/ 	.word	0xffffffff


	//   ....[1]....
        /*0048*/ 	.word	0xffffffff


	//   ....[2]....
        /*004c*/ 	.word	0xffffffff


	//   ....[3]....
        /*0050*/ 	.word	0xffffffff


	//   ....[4]....
        /*0054*/ 	.word	0xffffffff


	//----- nvinfo : EIATTR_COOP_GROUP_INSTR_OFFSETS
	.align		4
.L_29:
        /*0058*/ 	.byte	0x04, 0x28
        /*005a*/ 	.short	(.L_31 - .L_30)


	//   ....[0]....
.L_30:
        /*005c*/ 	.word	0x00000060


	//   ....[1]....
        /*0060*/ 	.word	0x00000070


	//   ....[2]....
        /*0064*/ 	.word	0x00000130


	//   ....[3]....
        /*0068*/ 	.word	0x000002e0


	//   ....[4]....
        /*006c*/ 	.word	0x00000f90


	//----- nvinfo : EIATTR_REG_RECONFIG
	.align		4
.L_31:
        /*0070*/ 	.byte	0x01, 0x54
	.zero		2


	//----- nvinfo : EIATTR_SYSCALL_OFFSETS
	.align		4
        /*0074*/ 	.byte	0x04, 0x46
        /*0076*/ 	.short	(.L_33 - .L_32)


	//   ....[0]....
.L_32:
        /*0078*/ 	.word	0x00001150


	//----- nvinfo : EIATTR_MBARRIER_INSTR_OFFSETS
	.align		4
.L_33:
        /*007c*/ 	.byte	0x04, 0x39
        /*007e*/ 	.short	(.L_35 - .L_34)


	//   ....[0]....
.L_34:
        /*0080*/ 	.word	0x00000230
        /*0084*/ 	.word	0x000000ff
        /*0088*/ 	.word	0x00000000
        /*008c*/ 	.short	0x0100
        /*008e*/ 	.byte	0x08
	.zero		1


	//   ....[1]....
        /*0090*/ 	.word	0x00000240
        /*0094*/ 	.word	0x000000ff
        /*0098*/ 	.word	0x00000028
        /*009c*/ 	.short	0x0100
        /*009e*/ 	.byte	0x08
	.zero		1


	//   ....[2]....
        /*00a0*/ 	.word	0x00000250
        /*00a4*/ 	.word	0x000000ff
        /*00a8*/ 	.word	0x00000008
        /*00ac*/ 	.short	0x0100
        /*00ae*/ 	.byte	0x08
	.zero		1


	//   ....[3]....
        /*00b0*/ 	.word	0x00000260
        /*00b4*/ 	.word	0x000000ff
        /*00b8*/ 	.word	0x00000030
        /*00bc*/ 	.short	0x0100
        /*00be*/ 	.byte	0x08
	.zero		1


	//   ....[4]....
        /*00c0*/ 	.word	0x00000270
        /*00c4*/ 	.word	0x000000ff
        /*00c8*/ 	.word	0x00000010
        /*00cc*/ 	.short	0x0100
        /*00ce*/ 	.byte	0x08
	.zero		1


	//   ....[5]....
        /*00d0*/ 	.word	0x00000280
        /*00d4*/ 	.word	0x000000ff
        /*00d8*/ 	.word	0x00000038
        /*00dc*/ 	.short	0x0100
        /*00de*/ 	.byte	0x08
	.zero		1


	//   ....[6]....
        /*00e0*/ 	.word	0x00000290
        /*00e4*/ 	.word	0x000000ff
        /*00e8*/ 	.word	0x00000018
        /*00ec*/ 	.short	0x0100
        /*00ee*/ 	.byte	0x08
	.zero		1


	//   ....[7]....
        /*00f0*/ 	.word	0x000002a0
        /*00f4*/ 	.word	0x000000ff
        /*00f8*/ 	.word	0x00000040
        /*00fc*/ 	.short	0x0100
        /*00fe*/ 	.byte	0x08
	.zero		1


	//   ....[8]....
        /*0100*/ 	.word	0x000002b0
        /*0104*/ 	.word	0x000000ff
        /*0108*/ 	.word	0x00000020
        /*010c*/ 	.short	0x0100
        /*010e*/ 	.byte	0x08
	.zero		1


	//   ....[9]....
        /*0110*/ 	.word	0x000002c0
        /*0114*/ 	.word	0x000000ff
        /*0118*/ 	.word	0x00000048
        /*011c*/ 	.short	0x0100
        /*011e*/ 	.byte	0x08
	.zero		1


	//   ....[10]....
        /*0120*/ 	.word	0x00000550
        /*0124*/ 	.word	0x000000ff
        /*0128*/ 	.word	0x00000060
        /*012c*/ 	.short	0x0100
        /*012e*/ 	.byte	0x06
	.zero		1


	//   ....[11]....
        /*0130*/ 	.word	0x000005b0
        /*0134*/ 	.word	0x000000ff
        /*0138*/ 	.word	0x00000068
        /*013c*/ 	.short	0x0100
        /*013e*/ 	.byte	0x06
	.zero		1


	//   ....[12]....
        /*0140*/ 	.word	0x000011d0
        /*0144*/ 	.word	0x00000003
        /*0148*/ 	.word	0x00000000
        /*014c*/ 	.short	0x010a
        /*014e*/ 	.byte	0x3f
	.zero		1


	//   ....[13]....
        /*0150*/ 	.word	0x00001210
        /*0154*/ 	.word	0x00000003
        /*0158*/ 	.word	0x00000000
        /*015c*/ 	.short	0x010a
        /*015e*/ 	.byte	0x3f
	.zero		1


	//   ....[14]....
        /*0160*/ 	.word	0x000015b0
        /*0164*/ 	.word	0x000000ff
        /*0168*/ 	.word	0x00000000
        /*016c*/ 	.short	0x010a
        /*016e*/ 	.byte	0x08
	.zero		1


	//   ....[15]....
        /*0170*/ 	.word	0x000015f0
        /*0174*/ 	.word	0x000000ff
        /*0178*/ 	.word	0x00000000
        /*017c*/ 	.short	0x010a
        /*017e*/ 	.byte	0x08
	.zero		1


	//   ....[16]....
        /*0180*/ 	.word	0x00001850
        /*0184*/ 	.word	0x000000ff
        /*0188*/ 	.word	0x00000000
        /*018c*/ 	.short	0x0101
        /*018e*/ 	.byte	0x08
	.zero		1


	//   ....[17]....
        /*0190*/ 	.word	0x00001a50
        /*0194*/ 	.word	0x000000ff
        /*0198*/ 	.word	0x00000000
        /*019c*/ 	.short	0x0101
        /*019e*/ 	.byte	0x06
	.zero		1


	//   ....[18]....
        /*01a0*/ 	.word	0x00004fe0
        /*01a4*/ 	.word	0x0000000e
        /*01a8*/ 	.word	0x00000028
        /*01ac*/ 	.short	0x010a
        /*01ae*/ 	.byte	0x3f
	.zero		1


	//   ....[19]....
        /*01b0*/ 	.word	0x00005360
        /*01b4*/ 	.word	0x00000006
        /*01b8*/ 	.word	0x00000068
        /*01bc*/ 	.short	0x0101
        /*01be*/ 	.byte	0x3f
	.zero		1


	//   ....[20]....
        /*01c0*/ 	.word	0x00005a90
        /*01c4*/ 	.word	0x00000007
        /*01c8*/ 	.word	0x00000000
        /*01cc*/ 	.short	0x010a
        /*01ce*/ 	.byte	0x3f
	.zero		1


	//   ....[21]....
        /*01d0*/ 	.word	0x00005b10
        /*01d4*/ 	.word	0x00000009
        /*01d8*/ 	.word	0x00000000
        /*01dc*/ 	.short	0x010a
        /*01de*/ 	.byte	0x3f
	.zero		1


	//   ....[22]....
        /*01e0*/ 	.word	0x00005ba0
        /*01e4*/ 	.word	0x00000006
        /*01e8*/ 	.word	0x00000000
        /*01ec*/ 	.short	0x010a
        /*01ee*/ 	.byte	0x3f
	.zero		1


	//   ....[23]....
        /*01f0*/ 	.word	0x00005c30
        /*01f4*/ 	.word	0x00000009
        /*01f8*/ 	.word	0x00000000
        /*01fc*/ 	.short	0x010a
        /*01fe*/ 	.byte	0x3f
	.zero		1


	//   ....[24]....
        /*0200*/ 	.word	0x00005cc0
        /*0204*/ 	.word	0x00000003
        /*0208*/ 	.word	0x00000000
        /*020c*/ 	.short	0x010a
        /*020e*/ 	.byte	0x3f
	.zero		1


	//   ....[25]....
        /*0210*/ 	.word	0x00005d20
        /*0214*/ 	.word	0x00000003
        /*0218*/ 	.word	0x00000000
        /*021c*/ 	.short	0x010a
        /*021e*/ 	.byte	0x3f
	.zero		1


	//   ....[26]....
        /*0220*/ 	.word	0x00005d80
        /*0224*/ 	.word	0x00000004
        /*0228*/ 	.word	0x00000000
        /*022c*/ 	.short	0x010a
        /*022e*/ 	.byte	0x3f
	.zero		1


	//   ....[27]....
        /*0230*/ 	.word	0x00005e50
        /*0234*/ 	.word	0x0000000e
        /*0238*/ 	.word	0x00000028
        /*023c*/ 	.short	0x010a
        /*023e*/ 	.byte	0x3f
	.zero		1


	//   ....[28]....
        /*0240*/ 	.word	0x00005f20
        /*0244*/ 	.word	0x00000007
        /*0248*/ 	.word	0x00000000
        /*024c*/ 	.short	0x010a
        /*024e*/ 	.byte	0x3f
	.zero		1


	//   ....[29]....
        /*0250*/ 	.word	0x00005f70
        /*0254*/ 	.word	0x00000009
        /*0258*/ 	.word	0x00000000
        /*025c*/ 	.short	0x010a
        /*025e*/ 	.byte	0x3f
	.zero		1


	//   ....[30]....
        /*0260*/ 	.word	0x00005fc0
        /*0264*/ 	.word	0x00000006
        /*0268*/ 	.word	0x00000000
        /*026c*/ 	.short	0x010a
        /*026e*/ 	.byte	0x3f
	.zero		1


	//   ....[31]....
        /*0270*/ 	.word	0x00006010
        /*0274*/ 	.word	0x00000009
        /*0278*/ 	.word	0x00000000
        /*027c*/ 	.short	0x010a
        /*027e*/ 	.byte	0x3f
	.zero		1


	//----- nvinfo : EIATTR_NUM_MBARRIERS
	.align		4
.L_35:
        /*0280*/ 	.byte	0x03, 0x38
        /*0282*/ 	.short	0x000c


	//----- nvinfo : EIATTR_EXIT_INSTR_OFFSETS
	.align		4
        /*0284*/ 	.byte	0x04, 0x1c
        /*0286*/ 	.short	(.L_37 - .L_36)


	//   ....[0]....
.L_36:
        /*0288*/ 	.word	0x00000600


	//   ....[1]....
        /*028c*/ 	.word	0x00000ec0


	//   ....[2]....
        /*0290*/ 	.word	0x00004650


	//   ....[3]....
        /*0294*/ 	.word	0x00004c80


	//   ....[4]....
        /*0298*/ 	.word	0x00005d10


	//----- nvinfo : EIATTR_MAX_THREADS
	.align		4
.L_37:
        /*029c*/ 	.byte	0x04, 0x05
        /*029e*/ 	.short	(.L_39 - .L_38)
.L_38:
        /*02a0*/ 	.word	0x00000180
        /*02a4*/ 	.word	0x00000001
        /*02a8*/ 	.word	0x00000001


	//----- nvinfo : EIATTR_CRS_STACK_SIZE
	.align		4
.L_39:
        /*02ac*/ 	.byte	0x04, 0x1e
        /*02ae*/ 	.short	(.L_41 - .L_40)
.L_40:
        /*02b0*/ 	.word	0x00000000


	//----- nvinfo : EIATTR_CBANK_PARAM_SIZE
	.align		4
.L_41:
        /*02b4*/ 	.byte	0x03, 0x19
        /*02b6*/ 	.short	0x0470


	//----- nvinfo : EIATTR_PARAM_CBANK
	.align		4
        /*02b8*/ 	.byte	0x04, 0x0a
        /*02ba*/ 	.short	(.L_43 - .L_42)
	.align		4
.L_42:
        /*02bc*/ 	.word	index@(.nv.constant0._ZN7cutlass13device_kernelINS_4gemm6kernel13GemmUniversalIN4cute5tupleIJiiiiEEENS1_10collective13CollectiveMmaINS1_34MainloopSm90TmaGmmaWarpSpecializedILi5ENS5_IJNS4_1CILi1EEESB_SB_EEENS1_35KernelTmaWarpSpecializedCooperativeEEENS5_IJNSA_ILi128EEENSA_ILi64EEESG_EEENS_6half_tENS5_IJlSB_lEEESI_SJ_NS4_8TiledMMAINS4_8MMA_AtomIJNS4_4SM904GMMA25MMA_64x64x16_F32F16F16_SSILNSN_5MajorE0ELSP_0ELNSN_7ScaleInE1ELSQ_1EEEEEENS4_6LayoutINS5_IJNSA_ILi2EEESB_SB_EEENS5_IJSB_NSA_ILi0EEESW_EEEEENS5_IJNS4_10UnderscoreESZ_SZ_EEEEENS4_13SM90_TMA_LOADENS4_14ComposedLayoutINS4_7SwizzleILi3ELi4ELi3EEENS4_18smem_ptr_flag_bitsILi16EEENST_INS5_IJNSA_ILi8EEESG_EEENS5_IJSG_SB_EEEEEEEvNS4_8identityES12_S1C_vS1D_EENS_8epilogue10collective6detail29Sm90TmaWarpSpecializedAdapterINS1G_15DefaultEpilogueISI_SJ_SJ_NS1F_6thread17LinearCombinationISI_Li1EffLNS1K_9ScaleType4KindE0ELNS_15FloatRoundStyleE2ESI_EENS1_15EpilogueDefaultEEEEEvvEEEEvNT_6ParamsE)
        /*02c0*/ 	.short	0x0210
        /*02c2*/ 	.short	0x0470


	//----- nvinfo : EIATTR_SW_WAR
	.align		4
.L_43:
        /*02c4*/ 	.byte	0x04, 0x36
        /*02c6*/ 	.short	(.L_45 - .L_44)
.L_44:
        /*02c8*/ 	.word	0x00000008
.L_45:


//--------------------- .nv.callgraph             --------------------------
	.section	.nv.callgraph,"",@"SHT_CUDA_CALLGRAPH"
	.align	4
	.sectionentsize	8
	.align		4
        /*0000*/ 	.word	0x00000000
	.align		4
        /*0004*/ 	.word	0xffffffff
	.align		4
        /*0008*/ 	.word	index@(_ZN7cutlass13device_kernelINS_4gemm6kernel13GemmUniversalIN4cute5tupleIJiiiiEEENS1_10collective13CollectiveMmaINS1_34MainloopSm90TmaGmmaWarpSpecializedILi5ENS5_IJNS4_1CILi1EEESB_SB_EEENS1_35KernelTmaWarpSpecializedCooperativeEEENS5_IJNSA_ILi128EEENSA_ILi64EEESG_EEENS_6half_tENS5_IJlSB_lEEESI_SJ_NS4_8TiledMMAINS4_8MMA_AtomIJNS4_4SM904GMMA25MMA_64x64x16_F32F16F16_SSILNSN_5MajorE0ELSP_0ELNSN_7ScaleInE1ELSQ_1EEEEEENS4_6LayoutINS5_IJNSA_ILi2EEESB_SB_EEENS5_IJSB_NSA_ILi0EEESW_EEEEENS5_IJNS4_10UnderscoreESZ_SZ_EEEEENS4_13SM90_TMA_LOADENS4_14ComposedLayoutINS4_7SwizzleILi3ELi4ELi3EEENS4_18smem_ptr_flag_bitsILi16EEENST_INS5_IJNSA_ILi8EEESG_EEENS5_IJSG_SB_EEEEEEEvNS4_8identityES12_S1C_vS1D_EENS_8epilogue10collective6detail29Sm90TmaWarpSpecializedAdapterINS1G_15DefaultEpilogueISI_SJ_SJ_NS1F_6thread17LinearCombinationISI_Li1EffLNS1K_9ScaleType4KindE0ELNS_15FloatRoundStyleE2ESI_EENS1_15EpilogueDefaultEEEEEvvEEEEvNT_6ParamsE)
	.align		4
        /*000c*/ 	.word	index@(__assertfail)
	.align		4
        /*0010*/ 	.word	0x00000000
	.align		4
        /*0014*/ 	.word	0xfffffffe
	.align		4
        /*0018*/ 	.word	0x00000000
	.align		4
        /*001c*/ 	.word	0xfffffffd
	.align		4
        /*0020*/ 	.word	0x00000000
	.align		4
        /*0024*/ 	.word	0xfffffffc


//--------------------- .nv.constant4             --------------------------
	.section	.nv.constant4,"a",@progbits
	.align	8
	.align		8
.nv.constant4:
        /*0000*/ 	.dword	__assertfail
	.align		8
        /*0008*/ 	.dword	__unnamed_1
	.align		8
        /*0010*/ 	.dword	_ZN39_INTERNAL_165eac1e_4_k_cu_19fe8434_31764cuda3std3__45__cpo5beginE
	.align		8
        /*0018*/ 	.dword	_ZN39_INTERNAL_165eac1e_4_k_cu_19fe8434_31764cuda3std3__45__cpo3endE
	.align		8
        /*0020*/ 	.dword	_ZN39_INTERNAL_165eac1e_4_k_cu_19fe8434_31764cuda3std3__45__cpo6cbeginE
	.align		8
        /*0028*/ 	.dword	_ZN39_INTERNAL_165eac1e_4_k_cu_19fe8434_31764cuda3std3__45__cpo4cendE
	.align		8
        /*0030*/ 	.dword	_ZN39_INTERNAL_165eac1e_4_k_cu_19fe8434_31764cuda3std3__441_GLOBAL__N__165eac1e_4_k_cu_19fe8434_31766ignoreE
	.align		8
        /*0038*/ 	.dword	_ZN39_INTERNAL_165eac1e_4_k_cu_19fe8434_31764cuda3std3__419piecewise_constructE
	.align		8
        /*0040*/ 	.dword	_ZN39_INTERNAL_165eac1e_4_k_cu_19fe8434_31764cuda3std3__48in_placeE
	.align		8
        /*0048*/ 	.dword	_ZN39_INTERNAL_165eac1e_4_k_cu_19fe8434_31764cuda3std6ranges3__45__cpo4swapE
	.align		8
        /*0050*/ 	.dword	_ZN39_INTERNAL_165eac1e_4_k_cu_19fe8434_31764cuda3std6ranges3__45__cpo9iter_moveE
	.align		8
        /*0058*/ 	.dword	_ZN39_INTERNAL_165eac1e_4_k_cu_19fe8434_31764cute7productE
	.align		8
        /*0060*/ 	.dword	_ZN39_INTERNAL_165eac1e_4_k_cu_19fe8434_31764cute1_E
	.align		8
        /*0068*/ 	.dword	$str$22
	.align		8
        /*0070*/ 	.dword	$str$23


//--------------------- .text._ZN7cutlass13device_kernelINS_4gemm6kernel13GemmUniversalIN4cute5tupleIJiiiiEEENS1_10collective13CollectiveMmaINS1_34MainloopSm90TmaGmmaWarpSpecializedILi5ENS5_IJNS4_1CILi1EEESB_SB_EEENS1_35KernelTmaWarpSpecializedCooperativeEEENS5_IJNSA_ILi128EEENSA_ILi64EEESG_EEENS_6half_tENS5_IJlSB_lEEESI_SJ_NS4_8TiledMMAINS4_8MMA_AtomIJNS4_4SM904GMMA25MMA_64x64x16_F32F16F16_SSILNSN_5MajorE0ELSP_0ELNSN_7ScaleInE1ELSQ_1EEEEEENS4_6LayoutINS5_IJNSA_ILi2EEESB_SB_EEENS5_IJSB_NSA_ILi0EEESW_EEEEENS5_IJNS4_10UnderscoreESZ_SZ_EEEEENS4_13SM90_TMA_LOADENS4_14ComposedLayoutINS4_7SwizzleILi3ELi4ELi3EEENS4_18smem_ptr_flag_bitsILi16EEENST_INS5_IJNSA_ILi8EEESG_EEENS5_IJSG_SB_EEEEEEEvNS4_8identityES12_S1C_vS1D_EENS_8epilogue10collective6detail29Sm90TmaWarpSpecializedAdapterINS1G_15DefaultEpilogueISI_SJ_SJ_NS1F_6thread17LinearCombinationISI_Li1EffLNS1K_9ScaleType4KindE0ELNS_15FloatRoundStyleE2ESI_EENS1_15EpilogueDefaultEEEEEvvEEEEvNT_6ParamsE --------------------------
	.section	.text._ZN7cutlass13device_kernelINS_4gemm6kernel13GemmUniversalIN4cute5tupleIJiiiiEEENS1_10collective13CollectiveMmaINS1_34MainloopSm90TmaGmmaWarpSpecializedILi5ENS5_IJNS4_1CILi1EEESB_SB_EEENS1_35KernelTmaWarpSpecializedCooperativeEEENS5_IJNSA_ILi128EEENSA_ILi64EEESG_EEENS_6half_tENS5_IJlSB_lEEESI_SJ_NS4_8TiledMMAINS4_8MMA_AtomIJNS4_4SM904GMMA25MMA_64x64x16_F32F16F16_SSILNSN_5MajorE0ELSP_0ELNSN_7ScaleInE1ELSQ_1EEEEEENS4_6LayoutINS5_IJNSA_ILi2EEESB_SB_EEENS5_IJSB_NSA_ILi0EEESW_EEEEENS5_IJNS4_10UnderscoreESZ_SZ_EEEEENS4_13SM90_TMA_LOADENS4_14ComposedLayoutINS4_7SwizzleILi3ELi4ELi3EEENS4_18smem_ptr_flag_bitsILi16EEENST_INS5_IJNSA_ILi8EEESG_EEENS5_IJSG_SB_EEEEEEEvNS4_8identityES12_S1C_vS1D_EENS_8epilogue10collective6detail29Sm90TmaWarpSpecializedAdapterINS1G_15DefaultEpilogueISI_SJ_SJ_NS1F_6thread17LinearCombinationISI_Li1EffLNS1K_9ScaleType4KindE0ELNS_15FloatRoundStyleE2ESI_EENS1_15EpilogueDefaultEEEEEvvEEEEvNT_6ParamsE,"ax",@progbits
	.align	128
.text._ZN7cutlass13device_kernelINS_4gemm6kernel13GemmUniversalIN4cute5tupleIJiiiiEEENS1_10collective13CollectiveMmaINS1_34MainloopSm90TmaGmmaWarpSpecializedILi5ENS5_IJNS4_1CILi1EEESB_SB_EEENS1_35KernelTmaWarpSpecializedCooperativeEEENS5_IJNSA_ILi128EEENSA_ILi64EEESG_EEENS_6half_tENS5_IJlSB_lEEESI_SJ_NS4_8TiledMMAINS4_8MMA_AtomIJNS4_4SM904GMMA25MMA_64x64x16_F32F16F16_SSILNSN_5MajorE0ELSP_0ELNSN_7ScaleInE1ELSQ_1EEEEEENS4_6LayoutINS5_IJNSA_ILi2EEESB_SB_EEENS5_IJSB_NSA_ILi0EEESW_EEEEENS5_IJNS4_10UnderscoreESZ_SZ_EEEEENS4_13SM90_TMA_LOADENS4_14ComposedLayoutINS4_7SwizzleILi3ELi4ELi3EEENS4_18smem_ptr_flag_bitsILi16EEENST_INS5_IJNSA_ILi8EEESG_EEENS5_IJSG_SB_EEEEEEEvNS4_8identityES12_S1C_vS1D_EENS_8epilogue10collective6detail29Sm90TmaWarpSpecializedAdapterINS1G_15DefaultEpilogueISI_SJ_SJ_NS1F_6thread17LinearCombinationISI_Li1EffLNS1K_9ScaleType4KindE0ELNS_15FloatRoundStyleE2ESI_EENS1_15EpilogueDefaultEEEEEvvEEEEvNT_6ParamsE:
        .type           _ZN7cutlass13device_kernelINS_4gemm6kernel13GemmUniversalIN4cute5tupleIJiiiiEEENS1_10collective13CollectiveMmaINS1_34MainloopSm90TmaGmmaWarpSpecializedILi5ENS5_IJNS4_1CILi1EEESB_SB_EEENS1_35KernelTmaWarpSpecializedCooperativeEEENS5_IJNSA_ILi128EEENSA_ILi64EEESG_EEENS_6half_tENS5_IJlSB_lEEESI_SJ_NS4_8TiledMMAINS4_8MMA_AtomIJNS4_4SM904GMMA25MMA_64x64x16_F32F16F16_SSILNSN_5MajorE0ELSP_0ELNSN_7ScaleInE1ELSQ_1EEEEEENS4_6LayoutINS5_IJNSA_ILi2EEESB_SB_EEENS5_IJSB_NSA_ILi0EEESW_EEEEENS5_IJNS4_10UnderscoreESZ_SZ_EEEEENS4_13SM90_TMA_LOADENS4_14ComposedLayoutINS4_7SwizzleILi3ELi4ELi3EEENS4_18smem_ptr_flag_bitsILi16EEENST_INS5_IJNSA_ILi8EEESG_EEENS5_IJSG_SB_EEEEEEEvNS4_8identityES12_S1C_vS1D_EENS_8epilogue10collective6detail29Sm90TmaWarpSpecializedAdapterINS1G_15DefaultEpilogueISI_SJ_SJ_NS1F_6thread17LinearCombinationISI_Li1EffLNS1K_9ScaleType4KindE0ELNS_15FloatRoundStyleE2ESI_EENS1_15EpilogueDefaultEEEEEvvEEEEvNT_6ParamsE,@function
        .size           _ZN7cutlass13device_kernelINS_4gemm6kernel13GemmUniversalIN4cute5tupleIJiiiiEEENS1_10collective13CollectiveMmaINS1_34MainloopSm90TmaGmmaWarpSpecializedILi5ENS5_IJNS4_1CILi1EEESB_SB_EEENS1_35KernelTmaWarpSpecializedCooperativeEEENS5_IJNSA_ILi128EEENSA_ILi64EEESG_EEENS_6half_tENS5_IJlSB_lEEESI_SJ_NS4_8TiledMMAINS4_8MMA_AtomIJNS4_4SM904GMMA25MMA_64x64x16_F32F16F16_SSILNSN_5MajorE0ELSP_0ELNSN_7ScaleInE1ELSQ_1EEEEEENS4_6LayoutINS5_IJNSA_ILi2EEESB_SB_EEENS5_IJSB_NSA_ILi0EEESW_EEEEENS5_IJNS4_10UnderscoreESZ_SZ_EEEEENS4_13SM90_TMA_LOADENS4_14ComposedLayoutINS4_7SwizzleILi3ELi4ELi3EEENS4_18smem_ptr_flag_bitsILi16EEENST_INS5_IJNSA_ILi8EEESG_EEENS5_IJSG_SB_EEEEEEEvNS4_8identityES12_S1C_vS1D_EENS_8epilogue10collective6detail29Sm90TmaWarpSpecializedAdapterINS1G_15DefaultEpilogueISI_SJ_SJ_NS1F_6thread17LinearCombinationISI_Li1EffLNS1K_9ScaleType4KindE0ELNS_15FloatRoundStyleE2ESI_EENS1_15EpilogueDefaultEEEEEvvEEEEvNT_6ParamsE,(.L_x_132 - _ZN7cutlass13device_kernelINS_4gemm6kernel13GemmUniversalIN4cute5tupleIJiiiiEEENS1_10collective13CollectiveMmaINS1_34MainloopSm90TmaGmmaWarpSpecializedILi5ENS5_IJNS4_1CILi1EEESB_SB_EEENS1_35KernelTmaWarpSpecializedCooperativeEEENS5_IJNSA_ILi128EEENSA_ILi64EEESG_EEENS_6half_tENS5_IJlSB_lEEESI_SJ_NS4_8TiledMMAINS4_8MMA_AtomIJNS4_4SM904GMMA25MMA_64x64x16_F32F16F16_SSILNSN_5MajorE0ELSP_0ELNSN_7ScaleInE1ELSQ_1EEEEEENS4_6LayoutINS5_IJNSA_ILi2EEESB_SB_EEENS5_IJSB_NSA_ILi0EEESW_EEEEENS5_IJNS4_10UnderscoreESZ_SZ_EEEEENS4_13SM90_TMA_LOADENS4_14ComposedLayoutINS4_7SwizzleILi3ELi4ELi3EEENS4_18smem_ptr_flag_bitsILi16EEENST_INS5_IJNSA_ILi8EEESG_EEENS5_IJSG_SB_EEEEEEEvNS4_8identityES12_S1C_vS1D_EENS_8epilogue10collective6detail29Sm90TmaWarpSpecializedAdapterINS1G_15DefaultEpilogueISI_SJ_SJ_NS1F_6thread17LinearCombinationISI_Li1EffLNS1K_9ScaleType4KindE0ELNS_15FloatRoundStyleE2ESI_EENS1_15EpilogueDefaultEEEEEvvEEEEvNT_6ParamsE)
        .other          _ZN7cutlass13device_kernelINS_4gemm6kernel13GemmUniversalIN4cute5tupleIJiiiiEEENS1_10collective13CollectiveMmaINS1_34MainloopSm90TmaGmmaWarpSpecializedILi5ENS5_IJNS4_1CILi1EEESB_SB_EEENS1_35KernelTmaWarpSpecializedCooperativeEEENS5_IJNSA_ILi128EEENSA_ILi64EEESG_EEENS_6half_tENS5_IJlSB_lEEESI_SJ_NS4_8TiledMMAINS4_8MMA_AtomIJNS4_4SM904GMMA25MMA_64x64x16_F32F16F16_SSILNSN_5MajorE0ELSP_0ELNSN_7ScaleInE1ELSQ_1EEEEEENS4_6LayoutINS5_IJNSA_ILi2EEESB_SB_EEENS5_IJSB_NSA_ILi0EEESW_EEEEENS5_IJNS4_10UnderscoreESZ_SZ_EEEEENS4_13SM90_TMA_LOADENS4_14ComposedLayoutINS4_7SwizzleILi3ELi4ELi3EEENS4_18smem_ptr_flag_bitsILi16EEENST_INS5_IJNSA_ILi8EEESG_EEENS5_IJSG_SB_EEEEEEEvNS4_8identityES12_S1C_vS1D_EENS_8epilogue10collective6detail29Sm90TmaWarpSpecializedAdapterINS1G_15DefaultEpilogueISI_SJ_SJ_NS1F_6thread17LinearCombinationISI_Li1EffLNS1K_9ScaleType4KindE0ELNS_15FloatRoundStyleE2ESI_EENS1_15EpilogueDefaultEEEEEvvEEEEvNT_6ParamsE,@"STO_CUDA_ENTRY STV_DEFAULT"
_ZN7cutlass13device_kernelINS_4gemm6kernel13GemmUniversalIN4cute5tupleIJiiiiEEENS1_10collective13CollectiveMmaINS1_34MainloopSm90TmaGmmaWarpSpecializedILi5ENS5_IJNS4_1CILi1EEESB_SB_EEENS1_35KernelTmaWarpSpecializedCooperativeEEENS5_IJNSA_ILi128EEENSA_ILi64EEESG_EEENS_6half_tENS5_IJlSB_lEEESI_SJ_NS4_8TiledMMAINS4_8MMA_AtomIJNS4_4SM904GMMA25MMA_64x64x16_F32F16F16_SSILNSN_5MajorE0ELSP_0ELNSN_7ScaleInE1ELSQ_1EEEEEENS4_6LayoutINS5_IJNSA_ILi2EEESB_SB_EEENS5_IJSB_NSA_ILi0EEESW_EEEEENS5_IJNS4_10UnderscoreESZ_SZ_EEEEENS4_13SM90_TMA_LOADENS4_14ComposedLayoutINS4_7SwizzleILi3ELi4ELi3EEENS4_18smem_ptr_flag_bitsILi16EEENST_INS5_IJNSA_ILi8EEESG_EEENS5_IJSG_SB_EEEEEEEvNS4_8identityES12_S1C_vS1D_EENS_8epilogue10collective6detail29Sm90TmaWarpSpecializedAdapterINS1G_15DefaultEpilogueISI_SJ_SJ_NS1F_6thread17LinearCombinationISI_Li1EffLNS1K_9ScaleType4KindE0ELNS_15FloatRoundStyleE2ESI_EENS1_15EpilogueDefaultEEEEEvvEEEEvNT_6ParamsE:
[----:B------:R-:W0:Y:S01]  /*0000*/  LDC R1, c[0x0][0x28] ;  /* 0x00000a00ff017b82 */ /* 0x000e220000000800 */
[----:B------:R-:W1:Y:S01]  /*0010*/  S2R R18, SR_TID.X ;  /* 0x0000000000127919 */ /* 0x000e620000002100 */
[----:B------:R-:W-:Y:S01]  /*0020*/  ELECT P0, URZ, PT ;  /* 0x00000000003f782f */ /* 0x000fe20003800000 */
[----:B------:R-:W-:Y:S01]  /*0030*/  BSSY B0, `(.L_x_0) ;  /* 0x000000f000007945 */ /* 0x000fe20003800000 */
[--C-:B-1----:R-:W-:Y:S02]  /*0040*/  SHF.R.U32.HI R0, RZ, 0x5, R18.reuse ;  /* 0x00000005ff007819 */ /* 0x102fe40000011612 */
[----:B------:R-:W-:-:S03]  /*0050*/  SHF.R.U32.HI R22, RZ, 0x7, R18 ;  /* 0x00000007ff167819 */ /* 0x000fc60000011612 */
[----:B------:R-:W1:Y:S04]  /*0060*/  SHFL.IDX PT, R5, R0, RZ, 0x1f ;  /* 0x00001fff00057589 */ /* 0x000e6800000e0000 */
[----:B------:R2:W3:Y:S01]  /*0070*/  SHFL.IDX PT, R8, R22, RZ, 0x1f ;  /* 0x00001fff16087589 */ /* 0x0004e200000e0000 */
[----:B-1----:R-:W-:-:S13]  /*0080*/  ISETP.NE.OR P0, PT, R5, RZ, !P0 ;  /* 0x000000ff0500720c */ /* 0x002fda0004705670 */
[----:B0-23--:R-:W-:Y:S05]  /*0090*/  @P0 BRA `(.L_x_1) ;  /* 0x0000000000200947 */ /* 0x00dfea0003800000 */
[----:B------:R-:W-:Y:S02]  /*00a0*/  ULDC.64 UR4, c[0x0][0x198] ;  /* 0x0000660000047ab9 */ /* 0x000fe40000000a00 */
[----:B------:R-:W-:Y:S02]  /*00b0*/  UIADD3 UR6, UP0, UR4, 0xf0, URZ ;  /* 0x000000f004067890 */ /* 0x000fe4000ff1e03f */
[----:B------:R-:W-:Y:S02]  /*00c0*/  UIADD3 UR4, UP1, UR4, 0x1f0, URZ ;  /* 0x000001f004047890 */ /* 0x000fe4000ff3e03f */
[----:B------:R-:W-:Y:S02]  /*00d0*/  UIADD3.X UR7, URZ, UR5, URZ, UP0, !UPT ;  /* 0x000000053f077290 */ /* 0x000fe400087fe43f */
[----:B------:R-:W-:-:S07]  /*00e0*/  UIADD3.X UR5, URZ, UR5, URZ, UP1, !UPT ;  /* 0x000000053f057290 */ /* 0x000fce0008ffe43f */
[----:B------:R0:W-:Y:S02]  /*00f0*/  UTMACCTL.PF [UR6] ;  /* 0x00000000060079b9 */ /* 0x0001e40008040000 */
[----:B------:R0:W-:Y:S02]  /*0100*/  UTMACCTL.PF [UR4] ;  /* 0x00000000040079b9 */ /* 0x0001e40008040000 */
[----:B0-----:R-:W-:Y:S01]  /*0110*/  NOP ;  /* 0x0000000000007918 */ /* 0x001fe20000000000 */
.L_x_1:
[----:B------:R-:W-:Y:S05]  /*0120*/  BSYNC B0 ;  /* 0x0000000000007941 */ /* 0x000fea0003800000 */
.L_x_0:
[----:B------:R-:W0:Y:S02]  /*0130*/  SHFL.IDX PT, R2, R0, RZ, 0x1f ;  /* 0x00001fff00027589 */ /* 0x000e2400000e0000 */
[----:B0-----:R-:W-:-:S13]  /*0140*/  ISETP.NE.AND P0, PT, R2, RZ, PT ;  /* 0x000000ff0200720c */ /* 0x001fda0003f05270 */
[----:B------:R-:W-:Y:S05]  /*0150*/  @P0 BRA `(.L_x_2) ;  /* 0x0000000000600947 */ /* 0x000fea0003800000 */
[----:B------:R-:W0:Y:S01]  /*0160*/  S2UR UR8, SR_CgaCtaId ;  /* 0x00000000000879c3 */ /* 0x000e220000008800 */
[----:B------:R-:W-:Y:S01]  /*0170*/  UMOV UR4, 0x400 ;  /* 0x0000040000047882 */ /* 0x000fe20000000000 */
[----:B------:R-:W-:Y:S01]  /*0180*/  UMOV UR5, 0x1 ;  /* 0x0000000100057882 */ /* 0x000fe20000000000 */
[----:B------:R-:W-:Y:S01]  /*0190*/  UMOV UR6, 0x100 ;  /* 0x0000010000067882 */ /* 0x000fe20000000000 */
[----:B------:R-:W-:Y:S01]  /*01a0*/  ELECT P0, URZ, PT ;  /* 0x00000000003f782f */ /* 0x000fe20003800000 */
[----:B------:R-:W-:-:S04]  /*01b0*/  UIADD3 UR6, -UR6, 0x100000, URZ ;  /* 0x0010000006067890 */ /* 0x000fc8000fffe13f */
[----:B------:R-:W-:Y:S02]  /*01c0*/  USHF.L.U32 UR7, UR6, 0xb, URZ ;  /* 0x0000000b06077899 */ /* 0x000fe4000800063f */
[----:B------:R-:W-:Y:S02]  /*01d0*/  USHF.L.U32 UR6, UR6, 0x1, URZ ;  /* 0x0000000106067899 */ /* 0x000fe4000800063f */
[----:B0-----:R-:W-:Y:S02]  /*01e0*/  ULEA UR8, UR8, UR4, 0x18 ;  /* 0x0000000408087291 */ /* 0x001fe4000f8ec03f */
[----:B------:R-:W-:-:S04]  /*01f0*/  UIADD3 UR4, -UR5, 0x100000, URZ ;  /* 0x0010000005047890 */ /* 0x000fc8000fffe13f */
[----:B------:R-:W-:Y:S02]  /*0200*/  USHF.L.U32 UR5, UR4, 0xb, URZ ;  /* 0x0000000b04057899 */ /* 0x000fe4000800063f */
[----:B------:R-:W-:Y:S01]  /*0210*/  USHF.L.U32 UR4, UR4, 0x1, URZ ;  /* 0x0000000104047899 */ /* 0x000fe2000800063f */
[----:B------:R-:W0:Y:S11]  /*0220*/  FENCE.VIEW.ASYNC.S ;  /* 0x00000000000073c6 */ /* 0x000e360000000000 */
[----:B0-----:R0:W1:Y:S01]  /*0230*/  SYNCS.EXCH.64 URZ, [UR8], UR4 ;  /* 0x00000004083f75b2 */ /* 0x0010620008000100 */
[----:B------:R0:W2:Y:S01]  /*0240*/  SYNCS.EXCH.64 URZ, [UR8+0x28], UR6 ;  /* 0x00002806083f75b2 */ /* 0x0000a20008000100 */
[----:B------:R0:W3:Y:S01]  /*0250*/  SYNCS.EXCH.64 URZ, [UR8+0x8], UR4 ;  /* 0x00000804083f75b2 */ /* 0x0000e20008000100 */
[----:B------:R0:W4:Y:S01]  /*0260*/  SYNCS.EXCH.64 URZ, [UR8+0x30], UR6 ;  /* 0x00003006083f75b2 */ /* 0x0001220008000100 */
[----:B------:R0:W0:Y:S01]  /*0270*/  SYNCS.EXCH.64 URZ, [UR8+0x10], UR4 ;  /* 0x00001004083f75b2 */ /* 0x0000220008000100 */
[----:B------:R0:W0:Y:S01]  /*0280*/  SYNCS.EXCH.64 URZ, [UR8+0x38], UR6 ;  /* 0x00003806083f75b2 */ /* 0x0000220008000100 */
[----:B------:R0:W0:Y:S01]  /*0290*/  SYNCS.EXCH.64 URZ, [UR8+0x18], UR4 ;  /* 0x00001804083f75b2 */ /* 0x0000220008000100 */
[----:B------:R0:W0:Y:S01]  /*02a0*/  SYNCS.EXCH.64 URZ, [UR8+0x40], UR6 ;  /* 0x00004006083f75b2 */ /* 0x0000220008000100 */
[----:B------:R0:W0:Y:S01]  /*02b0*/  SYNCS.EXCH.64 URZ, [UR8+0x20], UR4 ;  /* 0x00002004083f75b2 */ /* 0x0000220008000100 */
[----:B------:R0:W0:Y:S01]  /*02c0*/  SYNCS.EXCH.64 URZ, [UR8+0x48], UR6 ;  /* 0x00004806083f75b2 */ /* 0x0000220008000100 */
[----:B------:R-:W-:Y:S01]  /*02d0*/  NOP ;  /* 0x0000000000007918 */ /* 0x000fe20000000000 */
.L_x_2:
[----:B------:R-:W5:Y:S01]  /*02e0*/  SHFL.IDX PT, R0, R0, RZ, 0x1f ;  /* 0x00001fff00007589 */ /* 0x000f6200000e0000 */
[----:B------:R-:W-:Y:S01]  /*02f0*/  ELECT P0, URZ, PT ;  /* 0x00000000003f782f */ /* 0x000fe20003800000 */
[----:B------:R-:W1:Y:S01]  /*0300*/  LDC R2, c[0x0][0x65c] ;  /* 0x00019700ff027b82 */ /* 0x000e620000000800 */
[----:B------:R-:W-:Y:S01]  /*0310*/  SHF.R.S32.HI R6, RZ, 0x1f, R5 ;  /* 0x0000001fff067819 */ /* 0x000fe20000011405 */
[----:B------:R-:W2:Y:S01]  /*0320*/  S2R R3, SR_CTAID.Y ;  /* 0x0000000000037919 */ /* 0x000ea20000002600 */
[----:B0-----:R-:W-:Y:S01]  /*0330*/  UMOV UR4, 0x20 ;  /* 0x0000002000047882 */ /* 0x001fe20000000000 */
[----:B------:R-:W-:Y:S01]  /*0340*/  ISETP.NE.AND P2, PT, R8, RZ, PT ;  /* 0x000000ff0800720c */ /* 0x000fe20003f45270 */
[----:B------:R-:W-:Y:S01]  /*0350*/  NOP ;  /* 0x0000000000007918 */ /* 0x000fe20000000000 */
[----:B------:R-:W0:Y:S01]  /*0360*/  S2R R4, SR_CTAID.X ;  /* 0x0000000000047919 */ /* 0x000e220000002500 */
[----:B------:R-:W-:Y:S01]  /*0370*/  LEA.HI R6, R6, R5, RZ, 0x2 ;  /* 0x0000000506067211 */ /* 0x000fe200078f10ff */
[----:B------:R-:W-:Y:S01]  /*0380*/  NOP ;  /* 0x0000000000007918 */ /* 0x000fe20000000000 */
[----:B-----5:R-:W-:-:S02]  /*0390*/  ISETP.NE.OR P0, PT, R0, RZ, !P0 ;  /* 0x000000ff0000720c */ /* 0x020fc40004705670 */
[----:B-1----:R-:W-:-:S04]  /*03a0*/  ISETP.NE.AND P3, PT, R2, 0x1, PT ;  /* 0x000000010200780c */ /* 0x002fc80003f65270 */
[----:B------:R-:W-:Y:S02]  /*03b0*/  P2R R0, PR, RZ, 0x8 ;  /* 0x00000008ff007803 */ /* 0x000fe40000000000 */
[----:B------:R-:W-:-:S05]  /*03c0*/  LOP3.LUT R0, R6, 0xfffffffc, RZ, 0xc0, !PT ;  /* 0xfffffffc06007812 */ /* 0x000fca00078ec0ff */
[----:B------:R-:W-:Y:S01]  /*03d0*/  VOTEU.ALL UP0, P0 ;  /* 0x00000000003f7886 */ /* 0x000fe20000000000 */
[----:B------:R-:W-:Y:S01]  /*03e0*/  IMAD.IADD R0, R5, 0x1, -R0 ;  /* 0x0000000105007824 */ /* 0x000fe200078e0a00 */
[----:B------:R-:W0:Y:S01]  /*03f0*/  @P3 LDC R17, c[0x0][0x10] ;  /* 0x00000400ff113b82 */ /* 0x000e220000000800 */
[----:B------:R-:W-:Y:S01]  /*0400*/  VOTEU.ALL UP1, P0 ;  /* 0x00000000003f7886 */ /* 0x000fe20000020000 */
[----:B--2---:R-:W-:Y:S01]  /*0410*/  @P3 IMAD.MOV.U32 R6, RZ, RZ, R3 ;  /* 0x000000ffff063224 */ /* 0x004fe200078e0003 */
[----:B------:R-:W-:Y:S01]  /*0420*/  @!UP0 UMOV UR6, 0x400 ;  /* 0x0000040000068882 */ /* 0x000fe20000000000 */
[----:B------:R-:W-:-:S04]  /*0430*/  @!UP0 UIADD3 UR4, -UR4, 0x100000, URZ ;  /* 0x0010000004048890 */ /* 0x000fc8000fffe13f */
[----:B------:R-:W-:Y:S02]  /*0440*/  @!UP0 USHF.L.U32 UR5, UR4, 0xb, URZ ;  /* 0x0000000b04058899 */ /* 0x000fe4000800063f */
[----:B------:R-:W-:Y:S01]  /*0450*/  @!UP0 USHF.L.U32 UR4, UR4, 0x1, URZ ;  /* 0x0000000104048899 */ /* 0x000fe2000800063f */
[----:B------:R-:W-:Y:S02]  /*0460*/  @P3 IMAD.MOV.U32 R7, RZ, RZ, RZ ;  /* 0x000000ffff073224 */ /* 0x000fe400078e00ff */
[----:B------:R-:W-:Y:S01]  /*0470*/  IMAD.MOV.U32 R5, RZ, RZ, RZ ;  /* 0x000000ffff057224 */ /* 0x000fe200078e00ff */
[----:B------:R-:W1:Y:S01]  /*0480*/  @!UP0 S2UR UR7, SR_CgaCtaId ;  /* 0x00000000000789c3 */ /* 0x000e620000008800 */
[----:B------:R-:W-:-:S07]  /*0490*/  @P3 IMAD.MOV.U32 R11, RZ, RZ, RZ ;  /* 0x000000ffff0b3224 */ /* 0x000fce00078e00ff */
[----:B------:R-:W2:Y:S01]  /*04a0*/  @!P3 LDC R9, c[0x0][0xc] ;  /* 0x00000300ff09bb82 */ /* 0x000ea20000000800 */
[----:B0-----:R-:W-:-:S04]  /*04b0*/  @P3 IMAD.WIDE.U32 R16, R4, R17, R6 ;  /* 0x0000001104103225 */ /* 0x001fc800078e0006 */
[----:B------:R-:W-:Y:S01]  /*04c0*/  @P3 IMAD.IADD R17, R17, 0x1, R11 ;  /* 0x0000000111113824 */ /* 0x000fe200078e020b */
[----:B-1----:R-:W-:Y:S01]  /*04d0*/  @!UP0 ULEA UR6, UR7, UR6, 0x18 ;  /* 0x0000000607068291 */ /* 0x002fe2000f8ec03f */
[----:B------:R-:W-:Y:S01]  /*04e0*/  VOTEU.ALL UP0, P0 ;  /* 0x00000000003f7886 */ /* 0x000fe20000000000 */
[----:B------:R-:W-:-:S04]  /*04f0*/  ISETP.NE.AND P0, PT, R0, 0x3, PT ;  /* 0x000000030000780c */ /* 0x000fc80003f05270 */
[----:B------:R-:W-:Y:S01]  /*0500*/  ISETP.EQ.OR P0, PT, R0, RZ, !P0 ;  /* 0x000000ff0000720c */ /* 0x000fe20004702670 */
[----:B--2---:R-:W-:-:S03]  /*0510*/  @!P3 IMAD.WIDE.U32 R6, R9, R3, R4 ;  /* 0x000000030906b225 */ /* 0x004fc600078e0004 */
[C---:B------:R-:W-:Y:S01]  /*0520*/  ISETP.EQ.AND P0, PT, R8.reuse, RZ, P0 ;  /* 0x000000ff0800720c */ /* 0x040fe20000702270 */
[----:B------:R-:W-:Y:S01]  /*0530*/  VIADD R8, R8, 0xffffffff ;  /* 0xffffffff08087836 */ /* 0x000fe20000000000 */
[----:B------:R-:W0:Y:S02]  /*0540*/  FENCE.VIEW.ASYNC.S ;  /* 0x00000000000073c6 */ /* 0x000e240000000000 */
[----:B0-----:R0:W3:Y:S01]  /*0550*/  @!UP0 SYNCS.EXCH.64 URZ, [UR6+0x60], UR4 ;  /* 0x00006004063f85b2 */ /* 0x0010e20008000100 */
[----:B------:R-:W-:Y:S01]  /*0560*/  @!P3 IMAD.MOV.U32 R16, RZ, RZ, R6 ;  /* 0x000000ffff10b224 */ /* 0x000fe200078e0006 */
[----:B------:R-:W-:Y:S01]  /*0570*/  SEL R19, RZ, 0x1, !P0 ;  /* 0x00000001ff137807 */ /* 0x000fe20004000000 */
[----:B------:R-:W-:Y:S01]  /*0580*/  @!P3 IMAD.MOV.U32 R17, RZ, RZ, R7 ;  /* 0x000000ffff11b224 */ /* 0x000fe200078e0007 */
[----:B------:R-:W-:-:S04]  /*0590*/  ISETP.GE.U32.AND P1, PT, R8, 0x2, PT ;  /* 0x000000020800780c */ /* 0x000fc80003f26070 */
[----:B------:R-:W-:Y:S01]  /*05a0*/  SEL R19, R19, 0x2, P1 ;  /* 0x0000000213137807 */ /* 0x000fe20000800000 */
[----:B------:R0:W3:Y:S01]  /*05b0*/  @!UP1 SYNCS.EXCH.64 URZ, [UR6+0x68], UR4 ;  /* 0x00006804063f95b2 */ /* 0x0000e20008000100 */
[----:B------:R-:W-:Y:S01]  /*05c0*/  NOP ;  /* 0x0000000000007918 */ /* 0x000fe20000000000 */
[----:B---34-:R-:W-:Y:S06]  /*05d0*/  BAR.SYNC.DEFER_BLOCKING 0x0 ;  /* 0x0000000000007b1d */ /* 0x018fec0000010000 */
[----:B------:R-:W-:Y:S05]  /*05e0*/  @!P2 BRA `(.L_x_3) ;  /* 0x00000040001ca947 */ /* 0x000fea0003800000 */
[----:B------:R-:W-:-:S13]  /*05f0*/  ISETP.GT.U32.AND P0, PT, R8, 0x1, PT ;  /* 0x000000010800780c */ /* 0x000fda0003f04070 */
[----:B0-----:R-:W-:Y:S05]  /*0600*/  @P0 EXIT ;  /* 0x000000000000094d */ /* 0x001fea0003800000 */
[----:B------:R-:W-:Y:S01]  /*0610*/  ULDC.64 UR4, c[0x0][0x650] ;  /* 0x0001940000047ab9 */ /* 0x000fe20000000a00 */
[----:B------:R-:W-:Y:S01]  /*0620*/  PRMT R0, RZ, 0x7610, R0 ;  /* 0x00007610ff007816 */ /* 0x000fe20000000000 */
[----:B------:R-:W-:Y:S01]  /*0630*/  IMAD.MOV.U32 R58, RZ, RZ, -0x1 ;  /* 0xffffffffff3a7424 */ /* 0x000fe200078e00ff */
[----:B------:R-:W-:Y:S01]  /*0640*/  ISETP.GE.U32.AND P0, PT, R16, UR4, PT ;  /* 0x0000000410007c0c */ /* 0x000fe2000bf06070 */
[----:B------:R-:W-:Y:S02]  /*0650*/  IMAD.MOV.U32 R59, RZ, RZ, -0x1 ;  /* 0xffffffffff3b7424 */ /* 0x000fe400078e00ff */
[----:B------:R-:W-:Y:S01]  /*0660*/  IMAD.MOV.U32 R57, RZ, RZ, -0x1 ;  /* 0xffffffffff397424 */ /* 0x000fe200078e00ff */
[----:B------:R-:W-:-:S13]  /*0670*/  ISETP.GE.U32.AND.EX P0, PT, R17, UR5, PT, P0 ;  /* 0x0000000511007c0c */ /* 0x000fda000bf06100 */
[----:B------:R-:W-:Y:S05]  /*0680*/  @P0 BRA `(.L_x_4) ;  /* 0x0000000400540947 */ /* 0x000fea0003800000 */
[----:B------:R-:W0:Y:S01]  /*0690*/  LDC.64 R14, c[0x0][0x628] ;  /* 0x00018a00ff0e7b82 */ /* 0x000e220000000a00 */
[----:B------:R-:W-:Y:S02]  /*06a0*/  IMAD.MOV.U32 R6, RZ, RZ, R16 ;  /* 0x000000ffff067224 */ /* 0x000fe400078e0010 */
[----:B------:R-:W-:-:S05]  /*06b0*/  IMAD.MOV.U32 R7, RZ, RZ, R17 ;  /* 0x000000ffff077224 */ /* 0x000fca00078e0011 */
[----:B------:R-:W1:Y:S08]  /*06c0*/  LDC R0, c[0x0][0x630] ;  /* 0x00018c00ff007b82 */ /* 0x000e700000000800 */
[----:B------:R-:W2:Y:S01]  /*06d0*/  LDC.64 R20, c[0x0][0x620] ;  /* 0x00018800ff147b82 */ /* 0x000ea20000000a00 */
[----:B0-----:R-:W-:-:S04]  /*06e0*/  ISETP.NE.U32.AND P0, PT, R14, RZ, PT ;  /* 0x000000ff0e00720c */ /* 0x001fc80003f05070 */
[----:B------:R-:W-:-:S13]  /*06f0*/  ISETP.NE.AND.EX P0, PT, R15, RZ, PT, P0 ;  /* 0x000000ff0f00720c */ /* 0x000fda0003f05300 */
[----:B-12---:R-:W-:Y:S05]  /*0700*/  @!P0 BRA `(.L_x_5) ;  /* 0x0000000000288947 */ /* 0x006fea0003800000 */
[----:B------:R-:W0:Y:S02]  /*0710*/  LDC R11, c[0x0][0x634] ;  /* 0x00018d00ff0b7b82 */ /* 0x000e240000000800 */
[----:B0-----:R-:W-:-:S05]  /*0720*/  IADD3 R11, P0, R16, R11, RZ ;  /* 0x0000000b100b7210 */ /* 0x001fca0007f1e0ff */
[----:B------:R-:W-:-:S04]  /*0730*/  IMAD.X R13, RZ, RZ, R17, P0 ;  /* 0x000000ffff0d7224 */ /* 0x000fc800000e0611 */
[----:B------:R-:W-:-:S04]  /*0740*/  IMAD.WIDE.U32 R6, R13, R14, RZ ;  /* 0x0000000e0d067225 */ /* 0x000fc800078e00ff */
[----:B------:R-:W-:-:S04]  /*0750*/  IMAD.WIDE.U32 R8, P0, R11, R15, R6 ;  /* 0x0000000f0b087225 */ /* 0x000fc80007800006 */
[----:B------:R-:W-:-:S04]  /*0760*/  IMAD.WIDE.U32 R6, R11, R14, RZ ;  /* 0x0000000e0b067225 */ /* 0x000fc800078e00ff */
[----:B------:R-:W-:Y:S01]  /*0770*/  IMAD.X R11, RZ, RZ, RZ, P0 ;  /* 0x000000ffff0b7224 */ /* 0x000fe200000e06ff */
[----:B------:R-:W-:Y:S01]  /*0780*/  IADD3 RZ, P0, R7, R8, RZ ;  /* 0x0000000807ff7210 */ /* 0x000fe20007f1e0ff */
[----:B------:R-:W-:-:S04]  /*0790*/  IMAD.MOV.U32 R10, RZ, RZ, R9 ;  /* 0x000000ffff0a7224 */ /* 0x000fc800078e0009 */
[----:B------:R-:W-:-:S08]  /*07a0*/  IMAD.WIDE.U32.X R6, R13, R15, R10, P0 ;  /* 0x0000000f0d067225 */ /* 0x000fd000000e040a */
.L_x_5:
[-CC-:B------:R-:W-:Y:S01]  /*07b0*/  SHF.R.U64 R57, R6, R0.reuse, R7.reuse ;  /* 0x0000000006397219 */ /* 0x180fe20000001207 */
[----:B------:R-:W0:Y:S01]  /*07c0*/  LDC R10, c[0x0][0x618] ;  /* 0x00018600ff0a7b82 */ /* 0x000e220000000800 */
[----:B------:R-:W-:Y:S01]  /*07d0*/  SHF.R.U32.HI R5, RZ, R0, R7 ;  /* 0x00000000ff057219 */ /* 0x000fe20000011607 */
[----:B------:R-:W-:Y:S01]  /*07e0*/  ULDC UR4, c[0x0][0x150] ;  /* 0x0000540000047ab9 */ /* 0x000fe20000000800 */
[----:B------:R-:W-:Y:S02]  /*07f0*/  IADD3 R9, P0, RZ, -R57, RZ ;  /* 0x80000039ff097210 */ /* 0x000fe40007f1e0ff */
[----:B------:R-:W-:-:S03]  /*0800*/  I2FP.F32.U32 R0, R4 ;  /* 0x0000000400007245 */ /* 0x000fc60000201000 */
[----:B------:R-:W1:Y:S01]  /*0810*/  LDC.64 R28, c[0x0][0x640] ;  /* 0x00019000ff1c7b82 */ /* 0x000e620000000a00 */
[----:B------:R-:W-:Y:S02]  /*0820*/  IMAD.X R11, RZ, RZ, ~R5, P0 ;  /* 0x000000ffff0b7224 */ /* 0x000fe400000e0e05 */
[----:B------:R-:W-:Y:S01]  /*0830*/  FMUL R0, R0, UR4 ;  /* 0x0000000400007c20 */ /* 0x000fe20008400000 */
[----:B------:R-:W-:Y:S01]  /*0840*/  IMAD.WIDE.U32 R6, R9, R20, R16 ;  /* 0x0000001409067225 */ /* 0x000fe200078e0010 */
[----:B------:R-:W-:-:S03]  /*0850*/  ULDC UR4, c[0x0][0x154] ;  /* 0x0000550000047ab9 */ /* 0x000fc60000000800 */
[----:B------:R-:W-:Y:S01]  /*0860*/  IMAD R8, R11, R20, RZ ;  /* 0x000000140b087224 */ /* 0x000fe200078e02ff */
[----:B------:R-:W2:Y:S01]  /*0870*/  LDC R5, c[0x0][0x144] ;  /* 0x00005100ff057b82 */ /* 0x000ea20000000800 */
[----:B------:R-:W3:Y:S02]  /*0880*/  F2I.U32.TRUNC.NTZ R0, R0 ;  /* 0x0000000000007305 */ /* 0x000ee4000020f000 */
[----:B------:R-:W-:-:S04]  /*0890*/  IMAD R9, R9, R21, R8 ;  /* 0x0000001509097224 */ /* 0x000fc800078e0208 */
[----:B------:R-:W-:Y:S01]  /*08a0*/  IMAD.IADD R7, R7, 0x1, R9 ;  /* 0x0000000107077824 */ /* 0x000fe200078e0209 */
[----:B------:R-:W4:Y:S01]  /*08b0*/  LDC R12, c[0x0][0x608] ;  /* 0x00018200ff0c7b82 */ /* 0x000f220000000800 */
[----:B------:R-:W-:-:S03]  /*08c0*/  IMAD.MOV.U32 R9, RZ, RZ, -0x1 ;  /* 0xffffffffff097424 */ /* 0x000fc600078e00ff */
[-CC-:B0-----:R-:W-:Y:S02]  /*08d0*/  SHF.R.U64 R20, R6, R10.reuse, R7.reuse ;  /* 0x0000000a06147219 */ /* 0x181fe40000001207 */
[----:B------:R-:W-:Y:S02]  /*08e0*/  I2FP.F32.U32 R6, R3 ;  /* 0x0000000300067245 */ /* 0x000fe40000201000 */
[----:B------:R-:W0:Y:S01]  /*08f0*/  LDC R26, c[0x0][0x658] ;  /* 0x00019600ff1a7b82 */ /* 0x000e220000000800 */
[----:B-1----:R-:W-:Y:S01]  /*0900*/  ISETP.NE.U32.AND P0, PT, R28, RZ, PT ;  /* 0x000000ff1c00720c */ /* 0x002fe20003f05070 */
[----:B---3--:R-:W-:Y:S01]  /*0910*/  IMAD.MOV R8, RZ, RZ, -R0 ;  /* 0x000000ffff087224 */ /* 0x008fe200078e0a00 */
[----:B------:R-:W-:Y:S01]  /*0920*/  SHF.R.U32.HI R7, RZ, R10, R7 ;  /* 0x0000000aff077219 */ /* 0x000fe20000011607 */
[----:B------:R-:W-:Y:S01]  /*0930*/  FMUL R6, R6, UR4 ;  /* 0x0000000406067c20 */ /* 0x000fe20008400000 */
[----:B------:R-:W-:-:S03]  /*0940*/  ISETP.NE.AND.EX P0, PT, R29, RZ, PT, P0 ;  /* 0x000000ff1d00720c */ /* 0x000fc60003f05300 */
[----:B------:R-:W1:Y:S01]  /*0950*/  LDC R14, c[0x0][0x148] ;  /* 0x00005200ff0e7b82 */ /* 0x000e620000000800 */
[----:B--2---:R-:W-:-:S07]  /*0960*/  IMAD R0, R5, R8, R4 ;  /* 0x0000000805007224 */ /* 0x004fce00078e0204 */
[----:B------:R-:W2:Y:S01]  /*0970*/  LDC R24, c[0x0][0x600] ;  /* 0x00018000ff187b82 */ /* 0x000ea20000000800 */
[-CC-:B----4-:R-:W-:Y:S02]  /*0980*/  SHF.R.U64 R30, R20, R12.reuse, R7.reuse ;  /* 0x0000000c141e7219 */ /* 0x190fe40000001207 */
[----:B------:R-:W-:Y:S01]  /*0990*/  SHF.R.U32.HI R5, RZ, R12, R7 ;  /* 0x0000000cff057219 */ /* 0x000fe20000011607 */
[----:B------:R-:W-:Y:S01]  /*09a0*/  IMAD.MOV.U32 R7, RZ, RZ, 0x1 ;  /* 0x00000001ff077424 */ /* 0x000fe200078e00ff */
[----:B------:R3:W4:Y:S03]  /*09b0*/  F2I.U32.TRUNC.NTZ R12, R6 ;  /* 0x00000006000c7305 */ /* 0x000726000020f000 */
[----:B------:R-:W1:Y:S01]  /*09c0*/  LDC R15, c[0x0][0x648] ;  /* 0x00019200ff0f7b82 */ /* 0x000e620000000800 */
[-C--:B0-----:R-:W-:Y:S02]  /*09d0*/  SHF.L.U32 R4, R9, R26.reuse, RZ ;  /* 0x0000001a09047219 */ /* 0x081fe400000006ff */
[----:B------:R-:W-:-:S02]  /*09e0*/  SHF.R.U64 R32, R30, R26, R5 ;  /* 0x0000001a1e207219 */ /* 0x000fc40000001205 */
[----:B------:R-:W-:Y:S02]  /*09f0*/  LOP3.LUT R11, RZ, R4, RZ, 0x33, !PT ;  /* 0x00000004ff0b7212 */ /* 0x000fe400078e33ff */
[-C--:B------:R-:W-:Y:S01]  /*0a00*/  SHF.R.U32.HI R5, RZ, R26.reuse, R5 ;  /* 0x0000001aff057219 */ /* 0x080fe20000011605 */
[----:B------:R-:W0:Y:S01]  /*0a10*/  LDC R21, c[0x0][0x638] ;  /* 0x00018e00ff157b82 */ /* 0x000e220000000800 */
[----:B------:R-:W-:Y:S01]  /*0a20*/  SHF.L.U32 R10, R7, R26, RZ ;  /* 0x0000001a070a7219 */ /* 0x000fe200000006ff */
[----:B------:R-:W-:-:S06]  /*0a30*/  IMAD.MOV.U32 R4, RZ, RZ, R32 ;  /* 0x000000ffff047224 */ /* 0x000fcc00078e0020 */
[----:B------:R-:W0:Y:S01]  /*0a40*/  LDC R58, c[0x0][0x610] ;  /* 0x00018400ff3a7b82 */ /* 0x000e220000000800 */
[----:B---34-:R-:W-:Y:S05]  /*0a50*/  @!P0 BRA `(.L_x_6) ;  /* 0x0000000000288947 */ /* 0x018fea0003800000 */
[----:B------:R-:W3:Y:S02]  /*0a60*/  LDC R9, c[0x0][0x64c] ;  /* 0x00019300ff097b82 */ /* 0x000ee40000000800 */
[----:B---3--:R-:W-:-:S05]  /*0a70*/  IADD3 R9, P0, R32, R9, RZ ;  /* 0x0000000920097210 */ /* 0x008fca0007f1e0ff */
        /* <DEDUP_REMOVED lines=8> */
.L_x_6:
[----:B-1----:R-:W-:Y:S01]  /*0b00*/  SHF.R.U64 R4, R4, R15, R5 ;  /* 0x0000000f04047219 */ /* 0x002fe20000001205 */
[----:B--2---:R-:W-:Y:S01]  /*0b10*/  VIADD R5, R24, 0xffffffff ;  /* 0xffffffff18057836 */ /* 0x004fe20000000000 */
[----:B------:R-:W-:Y:S01]  /*0b20*/  LOP3.LUT R11, R30, R11, RZ, 0xc0, !PT ;  /* 0x0000000b1e0b7212 */ /* 0x000fe200078ec0ff */
[----:B------:R-:W-:Y:S02]  /*0b30*/  IMAD.MOV R12, RZ, RZ, -R12 ;  /* 0x000000ffff0c7224 */ /* 0x000fe400078e0a0c */
[----:B------:R-:W-:Y:S01]  /*0b40*/  IMAD.MOV R6, RZ, RZ, -R4 ;  /* 0x000000ffff067224 */ /* 0x000fe200078e0a04 */
[----:B------:R-:W-:Y:S01]  /*0b50*/  LOP3.LUT R5, R20, R5, RZ, 0xc0, !PT ;  /* 0x0000000514057212 */ /* 0x000fe200078ec0ff */
[----:B------:R-:W-:Y:S02]  /*0b60*/  @P3 IMAD R0, R14, R12, R3 ;  /* 0x0000000c0e003224 */ /* 0x000fe400078e0203 */
[----:B------:R-:W-:Y:S02]  /*0b70*/  IMAD R11, R10, R4, R11 ;  /* 0x000000040a0b7224 */ /* 0x000fe400078e020b */
[----:B0-----:R-:W-:-:S02]  /*0b80*/  IMAD R3, R6, R21, R32 ;  /* 0x0000001506037224 */ /* 0x001fc400078e0220 */
[----:B------:R-:W-:Y:S02]  /*0b90*/  IMAD R58, R11, R58, R0 ;  /* 0x0000003a0b3a7224 */ /* 0x000fe400078e0200 */
[----:B------:R-:W-:Y:S02]  /*0ba0*/  IMAD R3, R3, R24, R5 ;  /* 0x0000001803037224 */ /* 0x000fe400078e0205 */
[----:B------:R-:W-:-:S03]  /*0bb0*/  IMAD.MOV.U32 R0, RZ, RZ, 0x1 ;  /* 0x00000001ff007424 */ /* 0x000fc600078e00ff */
[----:B------:R-:W-:Y:S02]  /*0bc0*/  SEL R59, R3, R58, !P3 ;  /* 0x0000003a033b7207 */ /* 0x000fe40005800000 */
[----:B------:R-:W-:-:S07]  /*0bd0*/  SEL R58, R58, R3, !P3 ;  /* 0x000000033a3a7207 */ /* 0x000fce0005800000 */
.L_x_4:
[----:B------:R-:W-:-:S08]  /*0be0*/  NOP ;  /* 0x0000000000007918 */ /* 0x000fd00000000000 */
[----:B------:R-:W0:Y:S02]  /*0bf0*/  USETMAXREG.TRY_ALLOC.CTAPOOL UP0, 0xe8 ;  /* 0x000000e8000079c8 */ /* 0x000e240008000600 */
[----:B0-----:R-:W-:-:S13]  /*0c00*/  PLOP3.LUT P0, PT, PT, PT, UP0, 0x80, 0x0 ;  /* 0x000000000000781c */ /* 0x001fda0003f0f008 */
[----:B------:R-:W-:Y:S05]  /*0c10*/  @!P0 BRA `(.L_x_4) ;  /* 0xfffffffc00f08947 */ /* 0x000fea000383ffff */
[----:B------:R-:W-:Y:S01]  /*0c20*/  ULDC.64 UR4, c[0x0][0x598] ;  /* 0x0001660000047ab9 */ /* 0x000fe20000000a00 */
[----:B------:R-:W-:Y:S01]  /*0c30*/  ULDC.64 UR36, c[0x0][0x208] ;  /* 0x0000820000247ab9 */ /* 0x000fe20000000a00 */
[----:B------:R-:W-:-:S04]  /*0c40*/  ISETP.NE.U32.AND P0, PT, RZ, UR4, PT ;  /* 0x00000004ff007c0c */ /* 0x000fc8000bf05070 */
[----:B------:R-:W-:-:S13]  /*0c50*/  ISETP.NE.AND.EX P0, PT, RZ, UR5, PT, P0 ;  /* 0x00000005ff007c0c */ /* 0x000fda000bf05300 */
[----:B------:R-:W-:Y:S05]  /*0c60*/  @!P0 BRA `(.L_x_7) ;  /* 0x00000000001c8947 */ /* 0x000fea0003800000 */
[----:B------:R-:W0:Y:S02]  /*0c70*/  LDC.64 R4, c[0x0][0x598] ;  /* 0x00016600ff047b82 */ /* 0x000e240000000a00 */
[----:B0-----:R-:W2:Y:S02]  /*0c80*/  LDG.E.64 R4, desc[UR36][R4.64] ;  /* 0x0000002404047981 */ /* 0x001ea4000c1e1b00 */
[----:B--2---:R-:W-:-:S04]  /*0c90*/  ISETP.NE.U32.AND P0, PT, R4, RZ, PT ;  /* 0x000000ff0400720c */ /* 0x004fc80003f05070 */
[----:B------:R-:W-:-:S13]  /*0ca0*/  ISETP.NE.AND.EX P0, PT, R5, RZ, PT, P0 ;  /* 0x000000ff0500720c */ /* 0x000fda0003f05300 */
[----:B------:R-:W-:Y:S05]  /*0cb0*/  @!P0 BRA `(.L_x_7) ;  /* 0x0000000000088947 */ /* 0x000fea0003800000 */
[----:B------:R0:W5:Y:S01]  /*0cc0*/  LD.E R23, desc[UR36][R4.64] ;  /* 0x0000002404177980 */ /* 0x000162000c101900 */
[----:B------:R-:W-:Y:S05]  /*0cd0*/  BRA `(.L_x_8) ;  /* 0x0000000000247947 */ /* 0x000fea0003800000 */
.L_x_7:
[----:B------:R-:W-:Y:S02]  /*0ce0*/  ULDC.64 UR4, c[0x0][0x588] ;  /* 0x0001620000047ab9 */ /* 0x000fe40000000a00 */
[----:B------:R-:W-:-:S04]  /*0cf0*/  ISETP.NE.U32.AND P0, PT, RZ, UR4, PT ;  /* 0x00000004ff007c0c */ /* 0x000fc8000bf05070 */
[----:B------:R-:W-:-:S13]  /*0d00*/  ISETP.NE.AND.EX P0, PT, RZ, UR5, PT, P0 ;  /* 0x00000005ff007c0c */ /* 0x000fda000bf05300 */
[----:B------:R-:W-:Y:S05]  /*0d10*/  @!P0 BRA `(.L_x_9) ;  /* 0x00000000000c8947 */ /* 0x000fea0003800000 */
[----:B------:R-:W0:Y:S02]  /*0d20*/  LDC.64 R4, c[0x0][0x588] ;  /* 0x00016200ff047b82 */ /* 0x000e240000000a00 */
[----:B0-----:R1:W5:Y:S01]  /*0d30*/  LDG.E R23, desc[UR36][R4.64] ;  /* 0x0000002404177981 */ /* 0x001362000c1e1900 */
[----:B------:R-:W-:Y:S05]  /*0d40*/  BRA `(.L_x_8) ;  /* 0x0000000000087947 */ /* 0x000fea0003800000 */
.L_x_9:
[----:B------:R-:W-:Y:S02]  /*0d50*/  ULDC UR4, c[0x0][0x580] ;  /* 0x0001600000047ab9 */ /* 0x000fe40000000800 */
[----:B------:R-:W-:-:S07]  /*0d60*/  IMAD.U32 R23, RZ, RZ, UR4 ;  /* 0x00000004ff177e24 */ /* 0x000fce000f8e00ff */
.L_x_8:
[----:B------:R-:W-:Y:S02]  /*0d70*/  ULDC.64 UR4, c[0x0][0x5a0] ;  /* 0x0001680000047ab9 */ /* 0x000fe40000000a00 */
[----:B------:R-:W-:-:S04]  /*0d80*/  ISETP.NE.U32.AND P0, PT, RZ, UR4, PT ;  /* 0x00000004ff007c0c */ /* 0x000fc8000bf05070 */
[----:B------:R-:W-:-:S13]  /*0d90*/  ISETP.NE.AND.EX P0, PT, RZ, UR5, PT, P0 ;  /* 0x00000005ff007c0c */ /* 0x000fda000bf05300 */
[----:B------:R-:W-:Y:S05]  /*0da0*/  @!P0 BRA `(.L_x_10) ;  /* 0x00000000001c8947 */ /* 0x000fea0003800000 */
[----:B01----:R-:W0:Y:S02]  /*0db0*/  LDC.64 R4, c[0x0][0x5a0] ;  /* 0x00016800ff047b82 */ /* 0x003e240000000a00 */
[----:B0-----:R-:W2:Y:S02]  /*0dc0*/  LDG.E.64 R4, desc[UR36][R4.64] ;  /* 0x0000002404047981 */ /* 0x001ea4000c1e1b00 */
[----:B--2---:R-:W-:-:S04]  /*0dd0*/  ISETP.NE.U32.AND P0, PT, R4, RZ, PT ;  /* 0x000000ff0400720c */ /* 0x004fc80003f05070 */
[----:B------:R-:W-:-:S13]  /*0de0*/  ISETP.NE.AND.EX P0, PT, R5, RZ, PT, P0 ;  /* 0x000000ff0500720c */ /* 0x000fda0003f05300 */
[----:B------:R-:W-:Y:S05]  /*0df0*/  @!P0 BRA `(.L_x_10) ;  /* 0x0000000000088947 */ /* 0x000fea0003800000 */
[----:B------:R0:W5:Y:S01]  /*0e00*/  LD.E R56, desc[UR36][R4.64] ;  /* 0x0000002404387980 */ /* 0x000162000c101900 */
[----:B------:R-:W-:Y:S05]  /*0e10*/  BRA `(.L_x_11) ;  /* 0x0000000000247947 */ /* 0x000fea0003800000 */
.L_x_10:
[----:B------:R-:W-:Y:S02]  /*0e20*/  ULDC.64 UR4, c[0x0][0x590] ;  /* 0x0001640000047ab9 */ /* 0x000fe40000000a00 */
[----:B------:R-:W-:-:S04]  /*0e30*/  ISETP.NE.U32.AND P0, PT, RZ, UR4, PT ;  /* 0x00000004ff007c0c */ /* 0x000fc8000bf05070 */
[----:B------:R-:W-:-:S13]  /*0e40*/  ISETP.NE.AND.EX P0, PT, RZ, UR5, PT, P0 ;  /* 0x00000005ff007c0c */ /* 0x000fda000bf05300 */
[----:B------:R-:W-:Y:S05]  /*0e50*/  @!P0 BRA `(.L_x_12) ;  /* 0x00000000000c8947 */ /* 0x000fea0003800000 */
[----:B01----:R-:W0:Y:S02]  /*0e60*/  LDC.64 R4, c[0x0][0x590] ;  /* 0x00016400ff047b82 */ /* 0x003e240000000a00 */
[----:B0-----:R1:W5:Y:S01]  /*0e70*/  LDG.E R56, desc[UR36][R4.64] ;  /* 0x0000002404387981 */ /* 0x001362000c1e1900 */
[----:B------:R-:W-:Y:S05]  /*0e80*/  BRA `(.L_x_11) ;  /* 0x0000000000087947 */ /* 0x000fea0003800000 */
.L_x_12:
[----:B------:R-:W-:Y:S02]  /*0e90*/  ULDC UR4, c[0x0][0x584] ;  /* 0x0001610000047ab9 */ /* 0x000fe40000000800 */
[----:B------:R-:W-:-:S07]  /*0ea0*/  IMAD.U32 R56, RZ, RZ, UR4 ;  /* 0x00000004ff387e24 */ /* 0x000fce000f8e00ff */
.L_x_11:
[----:B------:R-:W-:-:S13]  /*0eb0*/  LOP3.LUT P0, RZ, R0, 0xff, RZ, 0xc0, !PT ;  /* 0x000000ff00ff7812 */ /* 0x000fda000780c0ff */
[----:B------:R-:W-:Y:S05]  /*0ec0*/  @!P0 EXIT ;  /* 0x000000000000894d */ /* 0x000fea0003800000 */
[----:B------:R-:W-:Y:S01]  /*0ed0*/  ULDC UR4, c[0x0][0x28c] ;  /* 0x0000a30000047ab9 */ /* 0x000fe20000000800 */
[----:B------:R-:W-:Y:S01]  /*0ee0*/  LOP3.LUT R62, R19, 0x1, RZ, 0xfc, !PT ;  /* 0x00000001133e7812 */ /* 0x000fe200078efcff */
[----:B------:R-:W-:Y:S01]  /*0ef0*/  UIADD3 UR4, UR4, 0x3f, URZ ;  /* 0x0000003f04047890 */ /* 0x000fe2000fffe03f */
[----:B------:R-:W-:Y:S01]  /*0f00*/  UMOV UR38, URZ ;  /* 0x0000003f00267c82 */ /* 0x000fe20008000000 */
[----:B------:R-:W-:Y:S02]  /*0f10*/  UMOV UR39, URZ ;  /* 0x0000003f00277c82 */ /* 0x000fe40008000000 */
[----:B------:R-:W-:-:S04]  /*0f20*/  USHF.R.S32.HI UR5, URZ, 0x1f, UR4 ;  /* 0x0000001f3f057899 */ /* 0x000fc80008011404 */
[----:B------:R-:W-:-:S04]  /*0f30*/  ULEA.HI UR5, UR5, UR4, URZ, 0x6 ;  /* 0x0000000405057291 */ /* 0x000fc8000f8f303f */
[----:B------:R-:W-:-:S12]  /*0f40*/  USHF.R.S32.HI UR40, URZ, 0x6, UR5 ;  /* 0x000000063f287899 */ /* 0x000fd80008011405 */
.L_x_94:
[----:B------:R-:W-:Y:S01]  /*0f50*/  LOP3.LUT R0, R18, 0x80, RZ, 0xc0, !PT ;  /* 0x0000008012007812 */ /* 0x000fe200078ec0ff */
[----:B--2---:R-:W2:Y:S01]  /*0f60*/  S2UR UR7, SR_CgaCtaId ;  /* 0x00000000000779c3 */ /* 0x004ea20000008800 */
[----:B------:R-:W-:Y:S02]  /*0f70*/  UMOV UR6, 0x400 ;  /* 0x0000040000067882 */ /* 0x000fe40000000000 */
[----:B------:R-:W-:-:S06]  /*0f80*/  SHF.R.U32.HI R0, RZ, 0x7, R0 ;  /* 0x00000007ff007819 */ /* 0x000fcc0000011600 */
[----:B---3--:R-:W3:Y:S01]  /*0f90*/  SHFL.IDX PT, R0, R0, RZ, 0x1f ;  /* 0x00001fff00007589 */ /* 0x008ee200000e0000 */
[----:B--2---:R-:W-:Y:S01]  /*0fa0*/  ULEA UR42, UR7, UR6, 0x18 ;  /* 0x00000006072a7291 */ /* 0x004fe2000f8ec03f */
[----:B---3--:R-:W-:-:S13]  /*0fb0*/  R2UR UR4, R0 ;  /* 0x00000000000472ca */ /* 0x008fda00000e0000 */
[----:B------:R-:W-:-:S04]  /*0fc0*/  ULEA.HI UR5, UR4, UR4, URZ, 0x1 ;  /* 0x0000000404057291 */ /* 0x000fc8000f8f083f */
[----:B------:R-:W-:-:S04]  /*0fd0*/  ULOP3.LUT UR5, UR5, 0x7fffe, URZ, 0xc0, !UPT ;  /* 0x0007fffe05057892 */ /* 0x000fc8000f8ec03f */
[----:B------:R-:W-:-:S03]  /*0fe0*/  UIADD3 UR5, UR4, -UR5, URZ ;  /* 0x8000000504057290 */ /* 0x000fc6000fffe03f */
[----:B------:R-:W-:Y:S01]  /*0ff0*/  ULDC UR4, c[0x0][0x28c] ;  /* 0x0000a30000047ab9 */ /* 0x000fe20000000800 */
[----:B------:R-:W-:Y:S01]  /*1000*/  ULEA UR5, UR5, UR42, 0xd ;  /* 0x0000002a05057291 */ /* 0x000fe2000f8e683f */
[----:B------:R-:W-:-:S03]  /*1010*/  ISETP.LT.AND P0, PT, RZ, UR4, PT ;  /* 0x00000004ff007c0c */ /* 0x000fc6000bf01270 */
[----:B------:R-:W-:-:S04]  /*1020*/  UIADD3 UR5, UR5, 0x100, URZ ;  /* 0x0000010005057890 */ /* 0x000fc8000fffe03f */
[----:B------:R-:W-:-:S04]  /*1030*/  USHF.R.U32.HI UR5, URZ, 0x4, UR5 ;  /* 0x000000043f057899 */ /* 0x000fc80008011605 */
[----:B------:R-:W-:Y:S02]  /*1040*/  ULOP3.LUT UR41, UR5, 0x3fff, URZ, 0xc0, !UPT ;  /* 0x00003fff05297892 */ /* 0x000fe4000f8ec03f */
[----:B-1--45:R-:W-:Y:S10]  /*1050*/  @P0 BRA `(.L_x_13) ;  /* 0x0000000000400947 */ /* 0x032ff40003800000 */
[----:B------:R-:W-:Y:S01]  /*1060*/  MOV R0, 0x0 ;  /* 0x0000000000007802 */ /* 0x000fe20000000f00 */
[----:B------:R-:W-:Y:S01]  /*1070*/  ULDC.64 UR4, c[0x4][0x68] ;  /* 0x01001a0000047ab9 */ /* 0x000fe20000000a00 */
[----:B------:R-:W-:Y:S01]  /*1080*/  ULDC.64 UR6, c[0x4][0x8] ;  /* 0x0100020000067ab9 */ /* 0x000fe20000000a00 */
[----:B01----:R-:W-:Y:S01]  /*1090*/  IMAD.U32 R4, RZ, RZ, UR4 ;  /* 0x00000004ff047e24 */ /* 0x003fe2000f8e00ff */
[----:B------:R0:W1:Y:S01]  /*10a0*/  LDC.64 R14, c[0x4][R0] ;  /* 0x01000000000e7b82 */ /* 0x0000620000000a00 */
[----:B------:R-:W-:Y:S01]  /*10b0*/  IMAD.U32 R5, RZ, RZ, UR5 ;  /* 0x00000005ff057e24 */ /* 0x000fe2000f8e00ff */
[----:B------:R-:W-:Y:S01]  /*10c0*/  ULDC.64 UR4, c[0x4][0x70] ;  /* 0x01001c0000047ab9 */ /* 0x000fe20000000a00 */
[----:B------:R-:W-:Y:S02]  /*10d0*/  IMAD.U32 R10, RZ, RZ, UR6 ;  /* 0x00000006ff0a7e24 */ /* 0x000fe4000f8e00ff */
[----:B------:R-:W-:Y:S02]  /*10e0*/  IMAD.U32 R6, RZ, RZ, UR4 ;  /* 0x00000004ff067e24 */ /* 0x000fe4000f8e00ff */
[----:B------:R-:W-:-:S02]  /*10f0*/  IMAD.U32 R7, RZ, RZ, UR5 ;  /* 0x00000005ff077e24 */ /* 0x000fc4000f8e00ff */
[----:B------:R-:W-:Y:S02]  /*1100*/  IMAD.U32 R11, RZ, RZ, UR7 ;  /* 0x00000007ff0b7e24 */ /* 0x000fe4000f8e00ff */
[----:B------:R-:W-:Y:S02]  /*1110*/  IMAD.MOV.U32 R8, RZ, RZ, 0x1e1 ;  /* 0x000001e1ff087424 */ /* 0x000fe400078e00ff */
[----:B------:R-:W-:Y:S02]  /*1120*/  IMAD.MOV.U32 R12, RZ, RZ, 0x1 ;  /* 0x00000001ff0c7424 */ /* 0x000fe400078e00ff */
[----:B0-----:R-:W-:-:S07]  /*1130*/  IMAD.MOV.U32 R13, RZ, RZ, RZ ;  /* 0x000000ffff0d7224 */ /* 0x001fce00078e00ff */
[----:B------:R-:W-:-:S07]  /*1140*/  LEPC R20, `(.L_x_13) ;  /* 0x000000001014794e */ /* 0x000fce0000000000 */
[----:B-1---5:R-:W-:Y:S05]  /*1150*/  CALL.ABS.NOINC R14 ;  /* 0x000000000e007343 */ /* 0x022fea0003c00000 */
.L_x_13:
[----:B------:R-:W-:-:S13]  /*1160*/  ISETP.NE.AND P0, PT, R62, 0x3, PT ;  /* 0x000000033e00780c */ /* 0x000fda0003f05270 */
[----:B------:R-:W-:Y:S05]  /*1170*/  @!P0 BRA `(.L_x_14) ;  /* 0x0000000000048947 */ /* 0x000fea0003800000 */
[----:B------:R-:W-:Y:S01]  /*1180*/  BPT.TRAP 0x1 ;  /* 0x000000040000795c */ /* 0x000fe20000300000 */
.L_x_14:
[----:B------:R-:W-:Y:S02]  /*1190*/  IMAD.U32 R3, RZ, RZ, UR39 ;  /* 0x00000027ff037e24 */ /* 0x000fe4000f8e00ff */
[----:B------:R-:W-:-:S03]  /*11a0*/  IMAD.U32 R0, RZ, RZ, UR38 ;  /* 0x00000026ff007e24 */ /* 0x000fc6000f8e00ff */
[----:B------:R-:W-:Y:S02]  /*11b0*/  LEA R3, R3, UR42, 0x3 ;  /* 0x0000002a03037c11 */ /* 0x000fe4000f8e18ff */
[----:B------:R-:W-:-:S04]  /*11c0*/  SHF.L.U32 R0, R0, 0x1f, RZ ;  /* 0x0000001f00007819 */ /* 0x000fc800000006ff */
[----:B------:R2:W3:Y:S01]  /*11d0*/  SYNCS.PHASECHK.TRANS64.TRYWAIT P1, [R3+URZ], R0 ;  /* 0x00000000030075a7 */ /* 0x0004e2000802017f */
[----:B------:R-:W-:Y:S05]  /*11e0*/  @!P0 BRA `(.L_x_15) ;  /* 0x0000000000048947 */ /* 0x000fea0003800000 */
[----:B------:R-:W-:Y:S01]  /*11f0*/  BPT.TRAP 0x1 ;  /* 0x000000040000795c */ /* 0x000fe20000300000 */
.L_x_15:
[----:B---3--:R-:W-:Y:S05]  /*1200*/  @P1 BRA `(.L_x_16) ;  /* 0x0000000000081947 */ /* 0x008fea0003800000 */
[----:B------:R-:W3:Y:S02]  /*1210*/  SYNCS.PHASECHK.TRANS64.TRYWAIT P1, [R3+URZ], R0 ;  /* 0x00000000030075a7 */ /* 0x000ee4000802017f */
[----:B---3--:R-:W-:Y:S05]  /*1220*/  @!P1 BRA `(.L_x_17) ;  /* 0x0000004800bc9947 */ /* 0x008fea0003800000 */
.L_x_16:
[----:B------:R-:W-:-:S04]  /*1230*/  UISETP.LT.AND UP0, UPT, UR40, 0x1, UPT ;  /* 0x000000012800788c */ /* 0x000fc8000bf01270 */
[----:B------:R-:W-:-:S04]  /*1240*/  USEL UR4, UR40, 0x1, UP0 ;  /* 0x0000000128047887 */ /* 0x000fc80008000000 */
[----:B------:R-:W-:-:S06]  /*1250*/  UIADD3 UR4, UR40, -UR4, URZ ;  /* 0x8000000428047290 */ /* 0x000fcc000fffe03f */
[----:B--23--:R-:W-:Y:S01]  /*1260*/  IMAD.U32 R0, RZ, RZ, UR4 ;  /* 0x00000004ff007e24 */ /* 0x00cfe2000f8e00ff */
[----:B------:R-:W-:Y:S05]  /*1270*/  WARPSYNC.ALL ;  /* 0x0000000000007948 */ /* 0x000fea0003800000 */
[----:B------:R-:W-:Y:S01]  /*1280*/  ISETP.GE.AND P1, PT, R0, 0x1, PT ;  /* 0x000000010000780c */ /* 0x000fe20003f26270 */
[----:B------:R-:W-:Y:S01]  /*1290*/  UIADD3 UR4, UR42, 0x14100, URZ ;  /* 0x000141002a047890 */ /* 0x000fe2000fffe03f */
[----:B------:R-:W-:Y:S01]  /*12a0*/  WARPGROUP.ARRIVE ;  /* 0x00000000000079c5 */ /* 0x000fe20000000000 */
[----:B------:R-:W-:Y:S01]  /*12b0*/  UMOV UR9, 0x40000040 ;  /* 0x4000004000097882 */ /* 0x000fe20000000000 */
[----:B------:R-:W-:Y:S01]  /*12c0*/  UMOV UR11, 0x40000040 ;  /* 0x40000040000b7882 */ /* 0x000fe20000000000 */
[----:B------:R-:W-:-:S04]  /*12d0*/  USHF.R.U32.HI UR4, URZ, 0x4, UR4 ;  /* 0x000000043f047899 */ /* 0x000fc80008011604 */
[----:B------:R-:W-:Y:S02]  /*12e0*/  ULOP3.LUT UR5, UR4, 0x3fff, URZ, 0xc0, !UPT ;  /* 0x00003fff04057892 */ /* 0x000fe4000f8ec03f */
[----:B------:R-:W-:Y:S02]  /*12f0*/  ULOP3.LUT UR4, UR41, 0x10000, URZ, 0xfc, !UPT ;  /* 0x0001000029047892 */ /* 0x000fe4000f8efc3f */
[----:B------:R-:W-:Y:S02]  /*1300*/  ULOP3.LUT UR5, UR5, 0x10000, URZ, 0xfc, !UPT ;  /* 0x0001000005057892 */ /* 0x000fe4000f8efc3f */
[----:B------:R-:W-:Y:S02]  /*1310*/  ULEA UR6, UR39, UR4, 0xa ;  /* 0x0000000427067291 */ /* 0x000fe4000f8e503f */
[----:B------:R-:W-:-:S05]  /*1320*/  ULEA UR7, UR39, UR5, 0x9 ;  /* 0x0000000527077291 */ /* 0x000fca000f8e483f */
[----:B------:R-:W-:Y:S02]  /*1330*/  UMOV UR8, UR6 ;  /* 0x0000000600087c82 */ /* 0x000fe40008000000 */
[----:B------:R-:W-:Y:S02]  /*1340*/  UMOV UR10, UR7 ;  /* 0x00000007000a7c82 */ /* 0x000fe40008000000 */
[----:B------:R-:W-:Y:S01]  /*1350*/  HGMMA.64x64x16.F32 R24, gdesc[UR8], RZ, !UPT, gsb0 ;  /* 0x00e00000081879f0 */ /* 0x000fe2000c0008ff */
[----:B------:R-:W-:Y:S02]  /*1360*/  UIADD3 UR8, UR6, 0x2, URZ ;  /* 0x0000000206087890 */ /* 0x000fe4000fffe03f */
[----:B------:R-:W-:Y:S01]  /*1370*/  UIADD3 UR10, UR7, 0x2, URZ ;  /* 0x00000002070a7890 */ /* 0x000fe2000fffe03f */
[----:B------:R-:W-:Y:S01]  /*1380*/  UMOV UR9, 0x40000040 ;  /* 0x4000004000097882 */ /* 0x000fe20000000000 */
[----:B------:R-:W-:Y:S01]  /*1390*/  UMOV UR11, 0x40000040 ;  /* 0x40000040000b7882 */ /* 0x000fe20000000000 */
[----:B------:R-:W-:-:S02]  /*13a0*/  WARPGROUP.DEPBAR.LE gsb0, 0x0 ;  /* 0x00008000000079c5 */ /* 0x000fc40000010000 */
[----:B------:R-:W-:-:S06]  /*13b0*/  WARPGROUP.ARRIVE ;  /* 0x00000000000079c5 */ /* 0x000fcc0000000000 */
[----:B------:R-:W-:Y:S01]  /*13c0*/  HGMMA.64x64x16.F32 R24, gdesc[UR8], R24, gsb0 ;  /* 0x00e00000081879f0 */ /* 0x000fe20008000818 */
[----:B------:R-:W-:Y:S02]  /*13d0*/  UIADD3 UR8, UR6, 0x4, URZ ;  /* 0x0000000406087890 */ /* 0x000fe4000fffe03f */
[----:B------:R-:W-:Y:S01]  /*13e0*/  UIADD3 UR10, UR7, 0x4, URZ ;  /* 0x00000004070a7890 */ /* 0x000fe2000fffe03f */
[----:B------:R-:W-:Y:S01]  /*13f0*/  UMOV UR9, 0x40000040 ;  /* 0x4000004000097882 */ /* 0x000fe20000000000 */
[----:B------:R-:W-:Y:S01]  /*1400*/  UMOV UR11, 0x40000040 ;  /* 0x40000040000b7882 */ /* 0x000fe20000000000 */
[----:B------:R-:W-:Y:S02]  /*1410*/  WARPGROUP.DEPBAR.LE gsb0, 0x0 ;  /* 0x00008000000079c5 */ /* 0x000fe40000010000 */
        /* <DEDUP_REMOVED lines=8> */
[----:B------:R-:W-:Y:S03]  /*14a0*/  HGMMA.64x64x16.F32 R24, gdesc[UR8], R24, gsb0 ;  /* 0x00e00000081879f0 */ /* 0x000fe60008000818 */
[----:B------:R-:W-:Y:S02]  /*14b0*/  WARPGROUP.DEPBAR.LE gsb0, 0x0 ;  /* 0x00008000000079c5 */ /* 0x000fe40000010000 */
[----:B------:R-:W-:Y:S05]  /*14c0*/  @!P1 BRA `(.L_x_18) ;  /* 0x0000000400189947 */ /* 0x000fea0003800000 */
[----:B------:R-:W-:-:S04]  /*14d0*/  UIADD3 UR6, UR39, 0x1, URZ ;  /* 0x0000000127067890 */ /* 0x000fc8000fffe03f */
[----:B------:R-:W-:-:S04]  /*14e0*/  UISETP.NE.AND UP0, UPT, UR6, 0x5, UPT ;  /* 0x000000050600788c */ /* 0x000fc8000bf05270 */
[----:B------:R-:W-:Y:S02]  /*14f0*/  USEL UR7, URZ, 0x1, UP0 ;  /* 0x000000013f077887 */ /* 0x000fe40008000000 */
[----:B------:R-:W-:Y:S02]  /*1500*/  USEL UR6, UR6, URZ, UP0 ;  /* 0x0000003f06067287 */ /* 0x000fe40008000000 */
[----:B------:R-:W-:-:S06]  /*1510*/  ULOP3.LUT UR7, UR38, UR7, URZ, 0x3c, !UPT ;  /* 0x0000000726077292 */ /* 0x000fcc000f8e3c3f */
[----:B01----:R-:W-:Y:S01]  /*1520*/  IMAD.U32 R5, RZ, RZ, UR7 ;  /* 0x00000007ff057e24 */ /* 0x003fe2000f8e00ff */
[----:B------:R-:W-:-:S06]  /*1530*/  UMOV UR7, UR39 ;  /* 0x0000002700077c82 */ /* 0x000fcc0008000000 */
.L_x_25:
[----:B01----:R-:W-:Y:S05]  /*1540*/  @!P0 BRA `(.L_x_19) ;  /* 0x0000000000048947 */ /* 0x003fea0003800000 */
[----:B------:R-:W-:Y:S01]  /*1550*/  BPT.TRAP 0x1 ;  /* 0x000000040000795c */ /* 0x000fe20000300000 */
.L_x_19:
[----:B------:R-:W0:Y:S01]  /*1560*/  S2UR UR9, SR_CgaCtaId ;  /* 0x00000000000979c3 */ /* 0x000e220000008800 */
[----:B------:R-:W-:Y:S01]  /*1570*/  UMOV UR8, 0x400 ;  /* 0x0000040000087882 */ /* 0x000fe20000000000 */
[----:B------:R-:W-:Y:S01]  /*1580*/  SHF.L.U32 R3, R5, 0x1f, RZ ;  /* 0x0000001f05037819 */ /* 0x000fe200000006ff */
[----:B0-----:R-:W-:-:S04]  /*1590*/  ULEA UR14, UR9, UR8, 0x18 ;  /* 0x00000008090e7291 */ /* 0x001fc8000f8ec03f */
[----:B------:R-:W-:-:S09]  /*15a0*/  ULEA UR8, UR6, UR14, 0x3 ;  /* 0x0000000e06087291 */ /* 0x000fd2000f8e183f */
[----:B------:R0:W1:Y:S01]  /*15b0*/  SYNCS.PHASECHK.TRANS64.TRYWAIT P1, [UR8], R3 ;  /* 0x00000003ff0075a7 */ /* 0x0000620008020148 */
[----:B------:R-:W-:Y:S05]  /*15c0*/  @!P0 BRA `(.L_x_20) ;  /* 0x0000000000048947 */ /* 0x000fea0003800000 */
[----:B------:R-:W-:Y:S01]  /*15d0*/  BPT.TRAP 0x1 ;  /* 0x000000040000795c */ /* 0x000fe20000300000 */
.L_x_20:
[----:B-1----:R-:W-:Y:S05]  /*15e0*/  @P1 BRA `(.L_x_21) ;  /* 0x0000000000081947 */ /* 0x002fea0003800000 */
[----:B------:R-:W1:Y:S02]  /*15f0*/  SYNCS.PHASECHK.TRANS64.TRYWAIT P1, [UR8], R3 ;  /* 0x00000003ff0075a7 */ /* 0x000e640008020148 */
[----:B-1----:R-:W-:Y:S05]  /*1600*/  @!P1 BRA `(.L_x_22) ;  /* 0x0000004400d89947 */ /* 0x002fea0003800000 */
.L_x_21:
[----:B------:R-:W-:Y:S01]  /*1610*/  ULEA UR12, UR6, UR4, 0xa ;  /* 0x00000004060c7291 */ /* 0x000fe2000f8e503f */
[----:B------:R-:W-:Y:S01]  /*1620*/  WARPGROUP.ARRIVE ;  /* 0x00000000000079c5 */ /* 0x000fe20000000000 */
[----:B------:R-:W-:Y:S01]  /*1630*/  ULEA UR13, UR6, UR5, 0x9 ;  /* 0x00000005060d7291 */ /* 0x000fe2000f8e483f */
[----:B------:R-:W-:Y:S01]  /*1640*/  UMOV UR9, 0x40000040 ;  /* 0x4000004000097882 */ /* 0x000fe20000000000 */
[----:B------:R-:W-:-:S03]  /*1650*/  UMOV UR11, 0x40000040 ;  /* 0x40000040000b7882 */ /* 0x000fc60000000000 */
[----:B------:R-:W-:Y:S02]  /*1660*/  UMOV UR8, UR12 ;  /* 0x0000000c00087c82 */ /* 0x000fe40008000000 */
[----:B------:R-:W-:Y:S02]  /*1670*/  UMOV UR10, UR13 ;  /* 0x0000000d000a7c82 */ /* 0x000fe40008000000 */
[----:B------:R-:W-:Y:S01]  /*1680*/  HGMMA.64x64x16.F32 R24, gdesc[UR8], R24, gsb0 ;  /* 0x00e00000081879f0 */ /* 0x000fe20008000818 */
        /* <DEDUP_REMOVED lines=23> */
[----:B------:R-:W-:Y:S01]  /*1800*/  BPT.TRAP 0x1 ;  /* 0x000000040000795c */ /* 0x000fe20000300000 */
.L_x_23:
[----:B------:R-:W-:Y:S01]  /*1810*/  ULEA UR8, UR7, UR14, 0x3 ;  /* 0x0000000e07087291 */ /* 0x000fe2000f8e183f */
[----:B------:R-:W-:-:S03]  /*1820*/  ISETP.GT.U32.AND P1, PT, R19, 0x1, PT ;  /* 0x000000011300780c */ /* 0x000fc60003f24070 */
[----:B------:R-:W-:-:S04]  /*1830*/  UIADD3 UR8, UR8, 0x28, URZ ;  /* 0x0000002808087890 */ /* 0x000fc8000fffe03f */
[----:B------:R-:W-:-:S09]  /*1840*/  UPRMT UR8, URZ, 0x654, UR8 ;  /* 0x000006543f087896 */ /* 0x000fd20008000008 */
[----:B------:R-:W-:Y:S01]  /*1850*/  SYNCS.ARRIVE.TRANS64.RED.A1T0 RZ, [UR8], RZ ;  /* 0x000000ffffff79a7 */ /* 0x000fe20008100408 */
[----:B------:R-:W-:Y:S05]  /*1860*/  @P1 BRA `(.L_x_24) ;  /* 0x0000000000041947 */ /* 0x000fea0003800000 */
[----:B------:R-:W-:Y:S01]  /*1870*/  BPT.TRAP 0x1 ;  /* 0x000000040000795c */ /* 0x000fe20000300000 */
.L_x_24:
[----:B------:R-:W-:Y:S01]  /*1880*/  UIADD3 UR6, UR6, 0x1, URZ ;  /* 0x0000000106067890 */ /* 0x000fe2000fffe03f */
[C---:B------:R-:W-:Y:S01]  /*1890*/  ISETP.GT.AND P1, PT, R0.reuse, 0x1, PT ;  /* 0x000000010000780c */ /* 0x040fe20003f24270 */
[----:B------:R-:W-:Y:S01]  /*18a0*/  UIADD3 UR7, UR7, 0x1, URZ ;  /* 0x0000000107077890 */ /* 0x000fe2000fffe03f */
[----:B------:R-:W-:Y:S01]  /*18b0*/  VIADD R0, R0, 0xffffffff ;  /* 0xffffffff00007836 */ /* 0x000fe20000000000 */
[----:B------:R-:W-:Y:S02]  /*18c0*/  UISETP.NE.AND UP0, UPT, UR6, 0x5, UPT ;  /* 0x000000050600788c */ /* 0x000fe4000bf05270 */
[----:B------:R-:W-:Y:S02]  /*18d0*/  UISETP.NE.AND UP1, UPT, UR7, 0x5, UPT ;  /* 0x000000050700788c */ /* 0x000fe4000bf25270 */
[----:B------:R-:W-:Y:S02]  /*18e0*/  USEL UR8, URZ, 0x1, UP0 ;  /* 0x000000013f087887 */ /* 0x000fe40008000000 */
[----:B------:R-:W-:-:S02]  /*18f0*/  USEL UR6, UR6, URZ, UP0 ;  /* 0x0000003f06067287 */ /* 0x000fc40008000000 */
[----:B------:R-:W-:Y:S02]  /*1900*/  USEL UR7, UR7, URZ, UP1 ;  /* 0x0000003f07077287 */ /* 0x000fe40008800000 */
[----:B------:R-:W-:Y:S01]  /*1910*/  LOP3.LUT R5, R5, UR8, RZ, 0x3c, !PT ;  /* 0x0000000805057c12 */ /* 0x000fe2000f8e3cff */
[----:B------:R-:W-:Y:S09]  /*1920*/  @P1 BRA `(.L_x_25) ;  /* 0xfffffffc00041947 */ /* 0x000ff2000383ffff */
.L_x_18:
[----:B------:R-:W2:Y:S02]  /*1930*/  LDC R0, c[0x0][0x28c] ;  /* 0x0000a300ff007b82 */ /* 0x000ea40000000800 */
[----:B--2---:R-:W-:-:S13]  /*1940*/  ISETP.GE.AND P1, PT, R0, 0x1, PT ;  /* 0x000000010000780c */ /* 0x004fda0003f26270 */
[----:B------:R-:W-:Y:S05]  /*1950*/  @!P1 BRA `(.L_x_26) ;  /* 0x0000000000489947 */ /* 0x000fea0003800000 */
[----:B------:R-:W-:Y:S05]  /*1960*/  @!P0 BRA `(.L_x_27) ;  /* 0x0000000000048947 */ /* 0x000fea0003800000 */
[----:B------:R-:W-:Y:S01]  /*1970*/  BPT.TRAP 0x1 ;  /* 0x000000040000795c */ /* 0x000fe20000300000 */
.L_x_27:
[----:B------:R-:W2:Y:S01]  /*1980*/  S2UR UR7, SR_CgaCtaId ;  /* 0x00000000000779c3 */ /* 0x000ea20000008800 */
[----:B------:R-:W-:Y:S01]  /*1990*/  UISETP.LT.AND UP0, UPT, UR40, 0x1, UPT ;  /* 0x000000012800788c */ /* 0x000fe2000bf01270 */
[----:B------:R-:W-:-:S03]  /*19a0*/  ISETP.GT.U32.AND P0, PT, R19, 0x1, PT ;  /* 0x000000011300780c */ /* 0x000fc60003f04070 */
[----:B------:R-:W-:-:S04]  /*19b0*/  USEL UR6, UR40, 0x1, UP0 ;  /* 0x0000000128067887 */ /* 0x000fc80008000000 */
[----:B------:R-:W-:-:S04]  /*19c0*/  UIADD3 UR6, UR39, UR40, -UR6 ;  /* 0x0000002827067290 */ /* 0x000fc8000fffe806 */
[----:B------:R-:W-:-:S04]  /*19d0*/  UIMAD.WIDE.U32 UR4, UR6, -0x33333333, URZ ;  /* 0xcccccccd060478a5 */ /* 0x000fc8000f8e003f */
[----:B------:R-:W-:-:S03]  /*19e0*/  USHF.R.U32.HI UR4, URZ, 0x2, UR5 ;  /* 0x000000023f047899 */ /* 0x000fc60008011605 */
[----:B------:R-:W-:Y:S01]  /*19f0*/  UMOV UR5, 0x400 ;  /* 0x0000040000057882 */ /* 0x000fe20000000000 */
[----:B------:R-:W-:Y:S02]  /*1a00*/  UIMAD UR6, UR4, -0x5, UR6 ;  /* 0xfffffffb040678a4 */ /* 0x000fe4000f8e0206 */
[----:B--2---:R-:W-:-:S04]  /*1a10*/  ULEA UR5, UR7, UR5, 0x18 ;  /* 0x0000000507057291 */ /* 0x004fc8000f8ec03f */
[----:B------:R-:W-:-:S04]  /*1a20*/  ULEA UR6, UR6, UR5, 0x3 ;  /* 0x0000000506067291 */ /* 0x000fc8000f8e183f */
[----:B------:R-:W-:-:S04]  /*1a30*/  UIADD3 UR6, UR6, 0x28, URZ ;  /* 0x0000002806067890 */ /* 0x000fc8000fffe03f */
[----:B------:R-:W-:-:S09]  /*1a40*/  UPRMT UR6, URZ, 0x654, UR6 ;  /* 0x000006543f067896 */ /* 0x000fd20008000006 */
[----:B------:R-:W-:Y:S01]  /*1a50*/  SYNCS.ARRIVE.TRANS64.RED.A1T0 RZ, [UR6], RZ ;  /* 0x000000ffffff79a7 */ /* 0x000fe20008100406 */
[----:B------:R-:W-:Y:S05]  /*1a60*/  @P0 BRA `(.L_x_26) ;  /* 0x0000000000040947 */ /* 0x000fea0003800000 */
[----:B------:R-:W-:Y:S01]  /*1a70*/  BPT.TRAP 0x1 ;  /* 0x000000040000795c */ /* 0x000fe20000300000 */
.L_x_26:
[----:B------:R-:W2:Y:S01]  /*1a80*/  LDC R6, c[0x0][0x288] ;  /* 0x0000a200ff067b82 */ /* 0x000ea20000000800 */
[C---:B01----:R-:W-:Y:S01]  /*1a90*/  LOP3.LUT R5, R18.reuse, 0x3, RZ, 0xc0, !PT ;  /* 0x0000000312057812 */ /* 0x043fe200078ec0ff */
[----:B------:R-:W-:Y:S01]  /*1aa0*/  IMAD.SHL.U32 R59, R59, 0x40, RZ ;  /* 0x000000403b3b7824 */ /* 0x000fe200078e00ff */
[----:B------:R-:W-:Y:S01]  /*1ab0*/  UIADD3 UR39, UR40, UR39, URZ ;  /* 0x0000002728277290 */ /* 0x000fe2000fffe03f */
[----:B------:R-:W-:Y:S01]  /*1ac0*/  SHF.R.U32.HI R3, RZ, 0x2, R18 ;  /* 0x00000002ff037819 */ /* 0x000fe20000011612 */
[C---:B------:R-:W-:Y:S01]  /*1ad0*/  IMAD.SHL.U32 R10, R18.reuse, 0x2, RZ ;  /* 0x00000002120a7824 */ /* 0x040fe200078e00ff */
[----:B------:R-:W-:Y:S01]  /*1ae0*/  LOP3.LUT R4, R18, 0x60, RZ, 0xc0, !PT ;  /* 0x0000006012047812 */ /* 0x000fe200078ec0ff */
[----:B------:R-:W-:Y:S01]  /*1af0*/  UISETP.GT.U32.AND UP0, UPT, UR39, 0x4, UPT ;  /* 0x000000042700788c */ /* 0x000fe2000bf04070 */
[----:B------:R-:W-:Y:S01]  /*1b00*/  LOP3.LUT R0, R22, 0x1, RZ, 0xc0, !PT ;  /* 0x0000000116007812 */ /* 0x000fe200078ec0ff */
[----:B------:R-:W-:Y:S01]  /*1b10*/  ULDC UR7, c[0x0][0x284] ;  /* 0x0000a10000077ab9 */ /* 0x000fe20000000800 */
[----:B------:R-:W-:Y:S01]  /*1b20*/  LOP3.LUT R3, R3, 0x7, RZ, 0xc0, !PT ;  /* 0x0000000703037812 */ /* 0x000fe200078ec0ff */
[----:B------:R-:W-:Y:S01]  /*1b30*/  UISETP.LT.U32.AND UP0, UPT, UR40, 0x5, UP0 ;  /* 0x000000052800788c */ /* 0x000fe20008701070 */
[----:B------:R-:W-:Y:S01]  /*1b40*/  SHF.R.U32.HI R4, RZ, 0x1, R4 ;  /* 0x00000001ff047819 */ /* 0x000fe20000011604 */
[----:B------:R-:W-:Y:S01]  /*1b50*/  IMAD.SHL.U32 R8, R0, 0x40, RZ ;  /* 0x0000004000087824 */ /* 0x000fe200078e00ff */
[----:B------:R-:W-:Y:S01]  /*1b60*/  UISETP.GE.U32.AND UP1, UPT, UR40, 0x5, UPT ;  /* 0x000000052800788c */ /* 0x000fe2000bf26070 */
[----:B------:R-:W-:Y:S01]  /*1b70*/  SHF.R.S32.HI R15, RZ, 0x1f, R57 ;  /* 0x0000001fff0f7819 */ /* 0x000fe20000011439 */
[----:B------:R-:W-:Y:S01]  /*1b80*/  ULDC.64 UR8, c[0x0][0x5d0] ;  /* 0x0001740000087ab9 */ /* 0x000fe20000000a00 */
[--C-:B------:R-:W-:Y:S01]  /*1b90*/  IADD3 R7, RZ, -R4, -R3.reuse ;  /* 0x80000004ff077210 */ /* 0x100fe20007ffe803 */
[----:B------:R-:W-:Y:S01]  /*1ba0*/  UIMAD.WIDE.U32 UR4, UR39, -0x33333333, URZ ;  /* 0xcccccccd270478a5 */ /* 0x000fe2000f8e003f */
[C---:B------:R-:W-:Y:S01]  /*1bb0*/  LOP3.LUT R10, R59.reuse, 0x6, R10, 0xf8, !PT ;  /* 0x000000063b0a7812 */ /* 0x040fe200078ef80a */
[----:B------:R-:W-:Y:S01]  /*1bc0*/  USEL UR6, URZ, 0x1, !UP0 ;  /* 0x000000013f067887 */ /* 0x000fe2000c000000 */
[----:B------:R-:W-:Y:S01]  /*1bd0*/  LOP3.LUT R3, R8, 0x40, R3, 0xe2, !PT ;  /* 0x0000004008037812 */ /* 0x000fe200078ee203 */
[C---:B------:R-:W-:Y:S01]  /*1be0*/  IMAD.WIDE R8, R58.reuse, 0x80, RZ ;  /* 0x000000803a087825 */ /* 0x040fe200078e02ff */
[----:B------:R-:W-:Y:S01]  /*1bf0*/  SHF.R.S32.HI R11, RZ, 0x1f, R10 ;  /* 0x0000001fff0b7819 */ /* 0x000fe2000001140a */
[----:B------:R-:W-:Y:S01]  /*1c00*/  USHF.R.U32.HI UR4, URZ, 0x2, UR5 ;  /* 0x000000023f047899 */ /* 0x000fe20008011605 */
[----:B--2---:R-:W-:Y:S01]  /*1c10*/  ISETP.GE.AND P0, PT, R59, R6, PT ;  /* 0x000000063b00720c */ /* 0x004fe20003f06270 */
[----:B------:R-:W-:Y:S01]  /*1c20*/  IMAD R12, R5, -0x2, R6 ;  /* 0xfffffffe050c7824 */ /* 0x000fe200078e0206 */
[----:B------:R-:W-:Y:S01]  /*1c30*/  ULOP3.LUT UR38, UR38, UR6, URZ, 0x3c, !UPT ;  /* 0x0000000626267292 */ /* 0x000fe2000f8e3c3f */
[----:B------:R-:W-:Y:S01]  /*1c40*/  IMAD.SHL.U32 R5, R58, 0x80, RZ ;  /* 0x000000803a057824 */ /* 0x000fe200078e00ff */
[----:B------:R-:W-:Y:S01]  /*1c50*/  LOP3.LUT R73, R8, R3, R4, 0xfe, !PT ;  /* 0x0000000308497212 */ /* 0x000fe200078efe04 */
[----:B------:R-:W-:Y:S01]  /*1c60*/  IMAD R6, R15, UR8, RZ ;  /* 0x000000080f067c24 */ /* 0x000fe2000f8e02ff */
[----:B------:R-:W-:Y:S01]  /*1c70*/  UIMAD UR39, UR4, -0x5, UR39 ;  /* 0xfffffffb042778a4 */ /* 0x000fe2000f8e0227 */
[----:B------:R-:W-:Y:S01]  /*1c80*/  IMAD R0, R0, -0x40, R7 ;  /* 0xffffffc000007824 */ /* 0x000fe200078e0207 */
[----:B------:R-:W-:Y:S01]  /*1c90*/  ISETP.GE.OR P0, PT, R5, UR7, P0 ;  /* 0x0000000705007c0c */ /* 0x000fe20008706670 */
[C---:B------:R-:W-:Y:S01]  /*1ca0*/  IMAD R13, R57.reuse, UR9, R6 ;  /* 0x00000009390d7c24 */ /* 0x040fe2000f8e0206 */
[----:B------:R-:W-:Y:S01]  /*1cb0*/  @UP1 ULOP3.LUT UR38, UR38, 0x1, UR4, 0x78, !UPT ;  /* 0x0000000126261892 */ /* 0x000fe2000f8e7804 */
[----:B------:R-:W-:Y:S01]  /*1cc0*/  IMAD.WIDE.U32 R6, R57, UR8, R10 ;  /* 0x0000000839067c25 */ /* 0x000fe2000f8e000a */
[----:B------:R-:W-:-:S03]  /*1cd0*/  IADD3 R3, -R5, UR7, R0 ;  /* 0x0000000705037c10 */ /* 0x000fc6000fffe100 */
[----:B------:R-:W-:Y:S02]  /*1ce0*/  IMAD.IADD R7, R7, 0x1, R13 ;  /* 0x0000000107077824 */ /* 0x000fe400078e020d */
[----:B------:R-:W-:Y:S02]  /*1cf0*/  IMAD.IADD R4, R12, 0x1, -R59 ;  /* 0x000000010c047824 */ /* 0x000fe400078e0a3b */
[----:B------:R-:W-:Y:S02]  /*1d00*/  IMAD.MOV.U32 R0, RZ, RZ, -0x1 ;  /* 0xffffffffff007424 */ /* 0x000fe400078e00ff */
[----:B------:R-:W-:Y:S05]  /*1d10*/  @P0 BRA `(.L_x_28) ;  /* 0x0000002000a40947 */ /* 0x000fea0003800000 */
[----:B------:R-:W0:Y:S01]  /*1d20*/  LDC.64 R66, c[0x0][0x5c8] ;  /* 0x00017200ff427b82 */ /* 0x000e220000000a00 */
[----:B-----5:R-:W-:Y:S01]  /*1d30*/  FSETP.NEU.AND P0, PT, R56, RZ, PT ;  /* 0x000000ff3800720b */ /* 0x020fe20003f0d000 */
[----:B------:R-:W-:Y:S01]  /*1d40*/  BSSY B0, `(.L_x_28) ;  /* 0x0000226000007945 */ /* 0x000fe20003800000 */
[----:B------:R-:W-:-:S04]  /*1d50*/  ISETP.GT.AND P2, PT, R4, RZ, PT ;  /* 0x000000ff0400720c */ /* 0x000fc80003f44270 */
[----:B------:R-:W-:Y:S01]  /*1d60*/  ISETP.GT.AND P1, PT, R3, RZ, P2 ;  /* 0x000000ff0300720c */ /* 0x000fe20001724270 */
[-C--:B0-----:R-:W-:Y:S02]  /*1d70*/  IMAD R12, R9, R66.reuse, RZ ;  /* 0x00000042090c7224 */ /* 0x081fe400078e02ff */
[----:B------:R-:W-:-:S04]  /*1d80*/  IMAD.WIDE.U32 R58, R73, R66, R6 ;  /* 0x00000042493a7225 */ /* 0x000fc800078e0006 */
[----:B------:R-:W-:-:S04]  /*1d90*/  IMAD R5, R73, R67, R12 ;  /* 0x0000004349057224 */ /* 0x000fc800078e020c */
[----:B------:R-:W-:Y:S01]  /*1da0*/  IMAD.IADD R75, R59, 0x1, R5 ;  /* 0x000000013b4b7824 */ /* 0x000fe200078e0205 */
[----:B------:R-:W-:Y:S06]  /*1db0*/  @!P0 BRA `(.L_x_29) ;  /* 0x0000001400e88947 */ /* 0x000fec0003800000 */
[----:B------:R-:W0:Y:S01]  /*1dc0*/  LDC.64 R64, c[0x0][0x5b8] ;  /* 0x00016e00ff407b82 */ /* 0x000e220000000a00 */
[----:B------:R-:W-:-:S07]  /*1dd0*/  ULDC.64 UR4, c[0x0][0x5c0] ;  /* 0x0001700000047ab9 */ /* 0x000fce0000000a00 */
[----:B------:R-:W1:Y:S08]  /*1de0*/  LDC.64 R68, c[0x0][0x5b0] ;  /* 0x00016c00ff447b82 */ /* 0x000e700000000a00 */
[----:B------:R-:W2:Y:S01]  /*1df0*/  LDC.64 R70, c[0x0][0x5a8] ;  /* 0x00016a00ff467b82 */ /* 0x000ea20000000a00 */
[-C--:B0-----:R-:W-:Y:S02]  /*1e00*/  IMAD R6, R15, R64.reuse, RZ ;  /* 0x000000400f067224 */ /* 0x081fe400078e02ff */
[----:B------:R-:W-:-:S04]  /*1e10*/  IMAD.WIDE.U32 R60, R57, R64, R10 ;  /* 0x00000040393c7225 */ /* 0x000fc800078e000a */
[----:B------:R-:W-:Y:S02]  /*1e20*/  IMAD R63, R57, R65, R6 ;  /* 0x00000041393f7224 */ /* 0x000fe400078e0206 */
[-C--:B-1----:R-:W-:Y:S02]  /*1e30*/  IMAD R8, R9, R68.reuse, RZ ;  /* 0x0000004409087224 */ /* 0x082fe400078e02ff */
[----:B------:R-:W-:Y:S02]  /*1e40*/  IMAD.IADD R13, R61, 0x1, R63 ;  /* 0x000000013d0d7824 */ /* 0x000fe400078e023f */
[----:B------:R-:W-:Y:S02]  /*1e50*/  IMAD.MOV.U32 R12, RZ, RZ, R60 ;  /* 0x000000ffff0c7224 */ /* 0x000fe400078e003c */
[C---:B------:R-:W-:Y:S02]  /*1e60*/  IMAD R65, R73.reuse, R69, R8 ;  /* 0x0000004549417224 */ /* 0x040fe400078e0208 */
[----:B------:R-:W-:-:S04]  /*1e70*/  IMAD.WIDE.U32 R6, R73, R68, R12 ;  /* 0x0000004449067225 */ /* 0x000fc800078e000c */
[----:B------:R-:W-:Y:S01]  /*1e80*/  IMAD.IADD R5, R7, 0x1, R65 ;  /* 0x0000000107057824 */ /* 0x000fe200078e0241 */
[----:B--2---:R-:W-:-:S04]  /*1e90*/  LEA R14, P0, R6, R70, 0x1 ;  /* 0x00000046060e7211 */ /* 0x004fc800078008ff */
[----:B------:R-:W-:-:S05]  /*1ea0*/  LEA.HI.X R15, R6, R71, R5, 0x1, P0 ;  /* 0x00000047060f7211 */ /* 0x000fca00000f0c05 */
[----:B------:R0:W2:Y:S01]  /*1eb0*/  @P1 LDG.E.LTC128B.U16 R5, desc[UR36][R14.64] ;  /* 0x000000240e051981 */ /* 0x0000a2000c1e1520 */
[----:B------:R-:W-:Y:S01]  /*1ec0*/  LEA R8, P0, R58, UR4, 0x1 ;  /* 0x000000043a087c11 */ /* 0x000fe2000f8008ff */
[----:B------:R-:W-:Y:S01]  /*1ed0*/  IMAD.WIDE.U32 R6, R73, R68, R10 ;  /* 0x0000004449067225 */ /* 0x000fe200078e000a */
[----:B------:R-:W-:Y:S03]  /*1ee0*/  BSSY B1, `(.L_x_30) ;  /* 0x0000012000017945 */ /* 0x000fe60003800000 */
[----:B------:R-:W-:Y:S02]  /*1ef0*/  IMAD.IADD R7, R65, 0x1, R7 ;  /* 0x0000000141077824 */ /* 0x000fe400078e0207 */
[----:B------:R-:W-:Y:S01]  /*1f00*/  IMAD.WIDE.U32 R20, R57, R64, R6 ;  /* 0x0000004039147225 */ /* 0x000fe200078e0006 */
[----:B0-----:R-:W-:-:S03]  /*1f10*/  SHF.L.U64.HI R15, R68, 0x3, R69 ;  /* 0x00000003440f7819 */ /* 0x001fc60000010245 */
[----:B------:R-:W-:Y:S01]  /*1f20*/  IMAD.IADD R7, R63, 0x1, R21 ;  /* 0x000000013f077824 */ /* 0x000fe200078e0215 */
[----:B------:R-:W-:Y:S01]  /*1f30*/  LEA R6, P4, R20, R70, 0x1 ;  /* 0x0000004614067211 */ /* 0x000fe200078808ff */
[----:B------:R-:W-:-:S03]  /*1f40*/  IMAD.SHL.U32 R14, R68, 0x8, RZ ;  /* 0x00000008440e7824 */ /* 0x000fc600078e00ff */
[----:B------:R-:W-:Y:S01]  /*1f50*/  LEA.HI.X R7, R20, R71, R7, 0x1, P4 ;  /* 0x0000004714077211 */ /* 0x000fe200020f0c07 */
[----:B--2---:R-:W-:-:S05]  /*1f60*/  HADD2.F32 R9, -RZ, R5.H0_H0 ;  /* 0x20000005ff097230 */ /* 0x004fca0000004100 */
[----:B------:R-:W-:-:S04]  /*1f70*/  FMUL R9, R9, R56 ;  /* 0x0000003809097220 */ /* 0x000fc80000400000 */
[----:B------:R-:W-:Y:S01]  /*1f80*/  FFMA R24, R24, R23, R9 ;  /* 0x0000001718187223 */ /* 0x000fe20000000009 */
[----:B------:R-:W-:Y:S02]  /*1f90*/  LEA.HI.X R9, R58, UR5, R75, 0x1, P0 ;  /* 0x000000053a097c11 */ /* 0x000fe400080f0c4b */
[----:B------:R-:W-:Y:S02]  /*1fa0*/  ISETP.GT.AND P0, PT, R4, 0x1, PT ;  /* 0x000000010400780c */ /* 0x000fe40003f04270 */
[----:B------:R-:W-:Y:S02]  /*1fb0*/  F2FP.F16.F32.PACK_AB R24, RZ, R24 ;  /* 0x00000018ff18723e */ /* 0x000fe400000000ff */
[----:B------:R-:W-:-:S03]  /*1fc0*/  ISETP.GT.AND P3, PT, R3, RZ, P0 ;  /* 0x000000ff0300720c */ /* 0x000fc60000764270 */
[----:B------:R0:W-:Y:S10]  /*1fd0*/  @P1 STG.E.U16 desc[UR36][R8.64], R24 ;  /* 0x0000001808001986 */ /* 0x0001f4000c101524 */
[----:B------:R-:W-:Y:S05]  /*1fe0*/  @!P3 BRA `(.L_x_31) ;  /* 0x000000000004b947 */ /* 0x000fea0003800000 */
[----:B------:R1:W5:Y:S02]  /*1ff0*/  LDG.E.LTC128B.U16 R5, desc[UR36][R6.64+0x2] ;  /* 0x0000022406057981 */ /* 0x000364000c1e1520 */
.L_x_31:
[----:B------:R-:W-:Y:S05]  /*2000*/  BSYNC B1 ;  /* 0x0000000000017941 */ /* 0x000fea0003800000 */
.L_x_30:
[----:B-----5:R-:W-:Y:S01]  /*2010*/  HADD2.F32 R59, -RZ, R5.H0_H0 ;  /* 0x20000005ff3b7230 */ /* 0x020fe20000004100 */
[----:B------:R-:W-:Y:S01]  /*2020*/  ISETP.GT.AND P2, PT, R3, 0x8, P2 ;  /* 0x000000080300780c */ /* 0x000fe20001744270 */
[----:B------:R-:W-:Y:S01]  /*2030*/  IMAD.WIDE.U32 R20, R73, R68, R14 ;  /* 0x0000004449147225 */ /* 0x000fe200078e000e */
[----:B0-----:R-:W-:-:S03]  /*2040*/  PRMT R24, R5, 0x7610, R24 ;  /* 0x0000761005187816 */ /* 0x001fc60000000018 */
[----:B------:R-:W-:Y:S01]  /*2050*/  FMUL R12, R59, R56 ;  /* 0x000000383b0c7220 */ /* 0x000fe20000400000 */
[----:B------:R-:W-:Y:S01]  /*2060*/  IMAD.IADD R65, R65, 0x1, R21 ;  /* 0x0000000141417824 */ /* 0x000fe200078e0215 */
[----:B------:R-:W-:Y:S02]  /*2070*/  IADD3 R60, P1, R60, R20, RZ ;  /* 0x000000143c3c7210 */ /* 0x000fe40007f3e0ff */
[----:B------:R-:W-:-:S03]  /*2080*/  FFMA R12, R25, R23, R12 ;  /* 0x00000017190c7223 */ /* 0x000fc6000000000c */
[----:B------:R-:W-:Y:S01]  /*2090*/  IMAD.X R13, R65, 0x1, R13, P1 ;  /* 0x00000001410d7824 */ /* 0x000fe200008e060d */
[C---:B------:R-:W-:Y:S02]  /*20a0*/  LEA R14, P1, R60.reuse, R70, 0x1 ;  /* 0x000000463c0e7211 */ /* 0x040fe400078208ff */
[----:B------:R-:W-:Y:S02]  /*20b0*/  F2FP.F16.F32.PACK_AB R12, RZ, R12 ;  /* 0x0000000cff0c723e */ /* 0x000fe400000000ff */
[----:B------:R-:W-:Y:S02]  /*20c0*/  LEA.HI.X R15, R60, R71, R13, 0x1, P1 ;  /* 0x000000473c0f7211 */ /* 0x000fe400008f0c0d */
[----:B------:R-:W-:-:S05]  /*20d0*/  PRMT R21, R12, 0x7610, R21 ;  /* 0x000076100c157816 */ /* 0x000fca0000000015 */
[----:B------:R0:W-:Y:S04]  /*20e0*/  @P3 STG.E.U16 desc[UR36][R8.64+0x2], R21 ;  /* 0x0000021508003986 */ /* 0x0001e8000c101524 */
[----:B------:R-:W2:Y:S01]  /*20f0*/  @P2 LDG.E.LTC128B.U16 R24, desc[UR36][R14.64] ;  /* 0x000000240e182981 */ /* 0x000ea2000c1e1520 */
[----:B------:R-:W-:Y:S01]  /*2100*/  IADD3 R20, P1, R10, R20, RZ ;  /* 0x000000140a147210 */ /* 0x000fe20007f3e0ff */
[----:B------:R-:W-:Y:S01]  /*2110*/  BSSY B1, `(.L_x_32) ;  /* 0x0000011000017945 */ /* 0x000fe20003800000 */
[C---:B------:R-:W-:Y:S02]  /*2120*/  SHF.L.U64.HI R13, R66.reuse, 0x4, R67 ;  /* 0x00000004420d7819 */ /* 0x040fe40000010243 */
[----:B------:R-:W-:Y:S01]  /*2130*/  ISETP.GT.AND P0, PT, R3, 0x8, P0 ;  /* 0x000000080300780c */ /* 0x000fe20000704270 */
[----:B0-----:R-:W-:Y:S01]  /*2140*/  IMAD.X R21, R11, 0x1, R65, P1 ;  /* 0x000000010b157824 */ /* 0x001fe200008e0641 */
[----:B------:R-:W-:Y:S01]  /*2150*/  LEA R12, P1, R66, R8, 0x4 ;  /* 0x00000008420c7211 */ /* 0x000fe200078220ff */
[----:B------:R-:W-:-:S04]  /*2160*/  IMAD.WIDE.U32 R20, R57, R64, R20 ;  /* 0x0000004039147225 */ /* 0x000fc800078e0014 */
[----:B------:R-:W-:Y:S01]  /*2170*/  IMAD.X R13, R13, 0x1, R9, P1 ;  /* 0x000000010d0d7824 */ /* 0x000fe200008e0609 */
[----:B------:R-:W-:Y:S01]  /*2180*/  LEA R10, P3, R20, R70, 0x1 ;  /* 0x00000046140a7211 */ /* 0x000fe200078608ff */
[----:B------:R-:W-:-:S05]  /*2190*/  IMAD.IADD R11, R63, 0x1, R21 ;  /* 0x000000013f0b7824 */ /* 0x000fca00078e0215 */
[----:B------:R-:W-:Y:S01]  /*21a0*/  LEA.HI.X R11, R20, R71, R11, 0x1, P3 ;  /* 0x00000047140b7211 */ /* 0x000fe200018f0c0b */
[----:B--2---:R-:W-:-:S05]  /*21b0*/  HADD2.F32 R5, -RZ, R24.H0_H0 ;  /* 0x20000018ff057230 */ /* 0x004fca0000004100 */
[----:B------:R-:W-:-:S04]  /*21c0*/  FMUL R5, R5, R56 ;  /* 0x0000003805057220 */ /* 0x000fc80000400000 */
[----:B------:R-:W-:-:S05]  /*21d0*/  FFMA R5, R26, R23, R5 ;  /* 0x000000171a057223 */ /* 0x000fca0000000005 */
[----:B------:R-:W-:-:S05]  /*21e0*/  F2FP.F16.F32.PACK_AB R5, RZ, R5 ;  /* 0x00000005ff05723e */ /* 0x000fca00000000ff */
[----:B------:R0:W-:Y:S01]  /*21f0*/  @P2 STG.E.U16 desc[UR36][R12.64], R5 ;  /* 0x000000050c002986 */ /* 0x0001e2000c101524 */
[----:B------:R-:W-:Y:S05]  /*2200*/  @!P0 BRA `(.L_x_33) ;  /* 0x0000000000048947 */ /* 0x000fea0003800000 */
[----:B------:R2:W5:Y:S02]  /*2210*/  LDG.E.LTC128B.U16 R24, desc[UR36][R10.64+0x2] ;  /* 0x000002240a187981 */ /* 0x000564000c1e1520 */
.L_x_33:
[----:B------:R-:W-:Y:S05]  /*2220*/  BSYNC B1 ;  /* 0x0000000000017941 */ /* 0x000fea0003800000 */
.L_x_32:
[----:B0----5:R-:W-:Y:S01]  /*2230*/  HADD2.F32 R5, -RZ, R24.H0_H0 ;  /* 0x20000018ff057230 */ /* 0x021fe20000004100 */
[----:B------:R-:W-:Y:S01]  /*2240*/  ISETP.GT.AND P1, PT, R4, 0x8, PT ;  /* 0x000000080400780c */ /* 0x000fe20003f24270 */
[----:B------:R-:W-:Y:S03]  /*2250*/  BSSY B1, `(.L_x_34) ;  /* 0x0000008000017945 */ /* 0x000fe60003800000 */
[----:B------:R-:W-:Y:S01]  /*2260*/  FMUL R14, R5, R56 ;  /* 0x00000038050e7220 */ /* 0x000fe20000400000 */
[----:B------:R-:W-:-:S03]  /*2270*/  ISETP.GT.AND P2, PT, R3, RZ, P1 ;  /* 0x000000ff0300720c */ /* 0x000fc60000f44270 */
[----:B------:R-:W-:-:S05]  /*2280*/  FFMA R14, R27, R23, R14 ;  /* 0x000000171b0e7223 */ /* 0x000fca000000000e */
[----:B------:R-:W-:-:S05]  /*2290*/  F2FP.F16.F32.PACK_AB R14, RZ, R14 ;  /* 0x0000000eff0e723e */ /* 0x000fca00000000ff */
[----:B------:R0:W-:Y:S01]  /*22a0*/  @P0 STG.E.U16 desc[UR36][R12.64+0x2], R14 ;  /* 0x0000020e0c000986 */ /* 0x0001e2000c101524 */
[----:B------:R-:W-:Y:S05]  /*22b0*/  @!P2 BRA `(.L_x_35) ;  /* 0x000000000004a947 */ /* 0x000fea0003800000 */
[----:B------:R3:W5:Y:S02]  /*22c0*/  LDG.E.LTC128B.U16 R24, desc[UR36][R6.64+0x10] ;  /* 0x0000102406187981 */ /* 0x000764000c1e1520 */
.L_x_35:
[----:B------:R-:W-:Y:S05]  /*22d0*/  BSYNC B1 ;  /* 0x0000000000017941 */ /* 0x000fea0003800000 */
.L_x_34:
[----:B-----5:R-:W-:Y:S01]  /*22e0*/  HADD2.F32 R5, -RZ, R24.H0_H0 ;  /* 0x20000018ff057230 */ /* 0x020fe20000004100 */
        /* <DEDUP_REMOVED lines=9> */
.L_x_37:
[----:B------:R-:W-:Y:S05]  /*2380*/  BSYNC B1 ;  /* 0x0000000000017941 */ /* 0x000fea0003800000 */
.L_x_36:
[----:B----45:R-:W-:Y:S01]  /*2390*/  HADD2.F32 R5, -RZ, R24.H0_H0 ;  /* 0x20000018ff057230 */ /* 0x030fe20000004100 */
[----:B------:R-:W-:Y:S01]  /*23a0*/  ISETP.GT.AND P1, PT, R3, 0x8, P1 ;  /* 0x000000080300780c */ /* 0x000fe20000f24270 */
[----:B------:R-:W-:Y:S03]  /*23b0*/  BSSY B1, `(.L_x_38) ;  /* 0x0000007000017945 */ /* 0x000fe60003800000 */
[----:B0-----:R-:W-:-:S04]  /*23c0*/  FMUL R14, R5, R56 ;  /* 0x00000038050e7220 */ /* 0x001fc80000400000 */
[----:B------:R-:W-:-:S05]  /*23d0*/  FFMA R14, R29, R23, R14 ;  /* 0x000000171d0e7223 */ /* 0x000fca000000000e */
[----:B------:R-:W-:-:S05]  /*23e0*/  F2FP.F16.F32.PACK_AB R14, RZ, R14 ;  /* 0x0000000eff0e723e */ /* 0x000fca00000000ff */
[----:B------:R0:W-:Y:S01]  /*23f0*/  @P3 STG.E.U16 desc[UR36][R8.64+0x12], R14 ;  /* 0x0000120e08003986 */ /* 0x0001e2000c101524 */
[----:B------:R-:W-:Y:S05]  /*2400*/  @!P1 BRA `(.L_x_39) ;  /* 0x0000000000049947 */ /* 0x000fea0003800000 */
[----:B------:R4:W5:Y:S02]  /*2410*/  LDG.E.LTC128B.U16 R24, desc[UR36][R10.64+0x10] ;  /* 0x000010240a187981 */ /* 0x000964000c1e1520 */
.L_x_39:
[----:B------:R-:W-:Y:S05]  /*2420*/  BSYNC B1 ;  /* 0x0000000000017941 */ /* 0x000fea0003800000 */
.L_x_38:
[----:B-----5:R-:W-:Y:S01]  /*2430*/  HADD2.F32 R5, -RZ, R24.H0_H0 ;  /* 0x20000018ff057230 */ /* 0x020fe20000004100 */
[----:B------:R-:W-:Y:S01]  /*2440*/  ISETP.GT.AND P0, PT, R3, 0x8, P0 ;  /* 0x000000080300780c */ /* 0x000fe20000704270 */
[----:B------:R-:W-:Y:S03]  /*2450*/  BSSY B1, `(.L_x_40) ;  /* 0x0000007000017945 */ /* 0x000fe60003800000 */
[----:B------:R-:W-:-:S04]  /*2460*/  FMUL R5, R5, R56 ;  /* 0x0000003805057220 */ /* 0x000fc80000400000 */
[----:B------:R-:W-:-:S05]  /*2470*/  FFMA R5, R30, R23, R5 ;  /* 0x000000171e057223 */ /* 0x000fca0000000005 */
[----:B------:R-:W-:-:S05]  /*2480*/  F2FP.F16.F32.PACK_AB R5, RZ, R5 ;  /* 0x00000005ff05723e */ /* 0x000fca00000000ff */
[----:B------:R0:W-:Y:S01]  /*2490*/  @P1 STG.E.U16 desc[UR36][R12.64+0x10], R5 ;  /* 0x000010050c001986 */ /* 0x0001e2000c101524 */
[----:B------:R-:W-:Y:S05]  /*24a0*/  @!P0 BRA `(.L_x_41) ;  /* 0x0000000000048947 */ /* 0x000fea0003800000 */
[----:B------:R0:W5:Y:S02]  /*24b0*/  LDG.E.LTC128B.U16 R24, desc[UR36][R10.64+0x12] ;  /* 0x000012240a187981 */ /* 0x000164000c1e1520 */
.L_x_41:
[----:B------:R-:W-:Y:S05]  /*24c0*/  BSYNC B1 ;  /* 0x0000000000017941 */ /* 0x000fea0003800000 */
.L_x_40:
        /* <DEDUP_REMOVED lines=10> */
.L_x_43:
[----:B------:R-:W-:Y:S05]  /*2570*/  BSYNC B1 ;  /* 0x0000000000017941 */ /* 0x000fea0003800000 */
.L_x_42:
        /* <DEDUP_REMOVED lines=10> */
.L_x_45:
[----:B------:R-:W-:Y:S05]  /*2620*/  BSYNC B1 ;  /* 0x0000000000017941 */ /* 0x000fea0003800000 */
.L_x_44:
[----:B0----5:R-:W-:Y:S01]  /*2630*/  HADD2.F32 R5, -RZ, R24.H0_H0 ;  /* 0x20000018ff057230 */ /* 0x021fe20000004100 */
        /* <DEDUP_REMOVED lines=8> */
.L_x_47:
[----:B------:R-:W-:Y:S05]  /*26c0*/  BSYNC B1 ;  /* 0x0000000000017941 */ /* 0x000fea0003800000 */
.L_x_46:
        /* <DEDUP_REMOVED lines=9> */
.L_x_49:
[----:B------:R-:W-:Y:S05]  /*2760*/  BSYNC B1 ;  /* 0x0000000000017941 */ /* 0x000fea0003800000 */
.L_x_48:
        /* <DEDUP_REMOVED lines=10> */
.L_x_51:
[----:B------:R-:W-:Y:S05]  /*2810*/  BSYNC B1 ;  /* 0x0000000000017941 */ /* 0x000fea0003800000 */
.L_x_50:
        /* <DEDUP_REMOVED lines=10> */
.L_x_53:
[----:B------:R-:W-:Y:S05]  /*28c0*/  BSYNC B1 ;  /* 0x0000000000017941 */ /* 0x000fea0003800000 */
.L_x_52:
        /* <DEDUP_REMOVED lines=9> */
.L_x_55:
[----:B------:R-:W-:Y:S05]  /*2960*/  BSYNC B1 ;  /* 0x0000000000017941 */ /* 0x000fea0003800000 */
.L_x_54:
        /* <DEDUP_REMOVED lines=9> */
.L_x_57:
[----:B------:R-:W-:Y:S05]  /*2a00*/  BSYNC B1 ;  /* 0x0000000000017941 */ /* 0x000fea0003800000 */
.L_x_56:
        /* <DEDUP_REMOVED lines=10> */
.L_x_59:
[----:B------:R-:W-:Y:S05]  /*2ab0*/  BSYNC B1 ;  /* 0x0000000000017941 */ /* 0x000fea0003800000 */
.L_x_58:
        /* <DEDUP_REMOVED lines=10> */
.L_x_61:
[----:B------:R-:W-:Y:S05]  /*2b60*/  BSYNC B1 ;  /* 0x0000000000017941 */ /* 0x000fea0003800000 */
.L_x_60:
        /* <DEDUP_REMOVED lines=9> */
.L_x_63:
[----:B------:R-:W-:Y:S05]  /*2c00*/  BSYNC B1 ;  /* 0x0000000000017941 */ /* 0x000fea0003800000 */
.L_x_62:
        /* <DEDUP_REMOVED lines=9> */
.L_x_65:
[----:B------:R-:W-:Y:S05]  /*2ca0*/  BSYNC B1 ;  /* 0x0000000000017941 */ /* 0x000fea0003800000 */
.L_x_64:
        /* <DEDUP_REMOVED lines=10> */
.L_x_67:
[----:B------:R-:W-:Y:S05]  /*2d50*/  BSYNC B1 ;  /* 0x0000000000017941 */ /* 0x000fea0003800000 */
.L_x_66:
        /* <DEDUP_REMOVED lines=10> */
.L_x_69:
[----:B------:R-:W-:Y:S05]  /*2e00*/  BSYNC B1 ;  /* 0x0000000000017941 */ /* 0x000fea0003800000 */
.L_x_68:
        /* <DEDUP_REMOVED lines=9> */
.L_x_71:
[----:B------:R-:W-:Y:S05]  /*2ea0*/  BSYNC B1 ;  /* 0x0000000000017941 */ /* 0x000fea0003800000 */
.L_x_70:
        /* <DEDUP_REMOVED lines=9> */
.L_x_73:
[----:B------:R-:W-:Y:S05]  /*2f40*/  BSYNC B1 ;  /* 0x0000000000017941 */ /* 0x000fea0003800000 */
.L_x_72:
        /* <DEDUP_REMOVED lines=10> */
.L_x_75:
[----:B------:R-:W-:Y:S05]  /*2ff0*/  BSYNC B1 ;  /* 0x0000000000017941 */ /* 0x000fea0003800000 */
.L_x_74:
        /* <DEDUP_REMOVED lines=10> */
.L_x_77:
[----:B------:R-:W-:Y:S05]  /*30a0*/  BSYNC B1 ;  /* 0x0000000000017941 */ /* 0x000fea0003800000 */
.L_x_76:
        /* <DEDUP_REMOVED lines=9> */
.L_x_79:
[----:B------:R-:W-:Y:S05]  /*3140*/  BSYNC B1 ;  /* 0x0000000000017941 */ /* 0x000fea0003800000 */
.L_x_78:
        /* <DEDUP_REMOVED lines=9> */
.L_x_81:
[----:B------:R-:W-:Y:S05]  /*31e0*/  BSYNC B1 ;  /* 0x0000000000017941 */ /* 0x000fea0003800000 */
.L_x_80:
        /* <DEDUP_REMOVED lines=10> */
.L_x_83:
[----:B------:R-:W-:Y:S05]  /*3290*/  BSYNC B1 ;  /* 0x0000000000017941 */ /* 0x000fea0003800000 */
.L_x_82:
[----:B-----5:R-:W-:Y:S01]  /*32a0*/  HADD2.F32 R5, -RZ, R24.H0_H0 ;  /* 0x20000018ff057230 */ /* 0x020fe20000004100 */
[----:B------:R-:W-:Y:S01]  /*32b0*/  ISETP.GT.AND P0, PT, R4, 0x39, PT ;  /* 0x000000390400780c */ /* 0x000fe20003f04270 */
[----:B------:R-:W-:Y:S01]  /*32c0*/  @P2 IMAD.MOV.U32 R4, RZ, RZ, R8 ;  /* 0x000000ffff042224 */ /* 0x000fe200078e0008 */
[----:B------:R-:W-:Y:S02]  /*32d0*/  BSSY B1, `(.L_x_84) ;  /* 0x000000a000017945 */ /* 0x000fe40003800000 */
[----:B------:R-:W-:Y:S01]  /*32e0*/  FMUL R5, R5, R56 ;  /* 0x0000003805057220 */ /* 0x000fe20000400000 */
[----:B------:R-:W-:-:S03]  /*32f0*/  ISETP.GT.AND P3, PT, R3, RZ, P0 ;  /* 0x000000ff0300720c */ /* 0x000fc60000764270 */
[----:B------:R-:W-:-:S05]  /*3300*/  FFMA R5, R52, R23, R5 ;  /* 0x0000001734057223 */ /* 0x000fca0000000005 */
[----:B------:R-:W-:-:S04]  /*3310*/  F2FP.F16.F32.PACK_AB R5, RZ, R5 ;  /* 0x00000005ff05723e */ /* 0x000fc800000000ff */
[----:B0-----:R-:W-:Y:S01]  /*3320*/  PRMT R14, R5, 0x7610, R14 ;  /* 0x00007610050e7816 */ /* 0x001fe2000000000e */
[----:B------:R-:W-:-:S05]  /*3330*/  @P2 IMAD.MOV.U32 R5, RZ, RZ, R9 ;  /* 0x000000ffff052224 */ /* 0x000fca00078e0009 */
[----:B------:R0:W-:Y:S01]  /*3340*/  @P2 STG.E.U16 desc[UR36][R4.64+0x70], R14 ;  /* 0x0000700e04002986 */ /* 0x0001e2000c101524 */
[----:B------:R-:W-:Y:S05]  /*3350*/  @!P3 BRA `(.L_x_85) ;  /* 0x000000000004b947 */ /* 0x000fea0003800000 */
[----:B------:R0:W5:Y:S02]  /*3360*/  LDG.E.LTC128B.U16 R24, desc[UR36][R6.64+0x72] ;  /* 0x0000722406187981 */ /* 0x000164000c1e1520 */
.L_x_85:
[----:B------:R-:W-:Y:S05]  /*3370*/  BSYNC B1 ;  /* 0x0000000000017941 */ /* 0x000fea0003800000 */
.L_x_84:
        /* <DEDUP_REMOVED lines=9> */
.L_x_87:
[----:B------:R-:W-:Y:S05]  /*3410*/  BSYNC B1 ;  /* 0x0000000000017941 */ /* 0x000fea0003800000 */
.L_x_86:
[----:B-----5:R-:W-:Y:S01]  /*3420*/  HADD2.F32 R5, -RZ, R24.H0_H0 ;  /* 0x20000018ff057230 */ /* 0x020fe20000004100 */
[----:B------:R-:W-:Y:S01]  /*3430*/  ISETP.GT.AND P0, PT, R3, 0x8, P0 ;  /* 0x000000080300780c */ /* 0x000fe20000704270 */
[----:B0-----:R-:W-:Y:S01]  /*3440*/  @P1 IMAD.MOV.U32 R4, RZ, RZ, R12 ;  /* 0x000000ffff041224 */ /* 0x001fe200078e000c */
[----:B------:R-:W-:Y:S02]  /*3450*/  BSSY B1, `(.L_x_88) ;  /* 0x0000009000017945 */ /* 0x000fe40003800000 */
[----:B------:R-:W-:-:S04]  /*3460*/  FMUL R5, R5, R56 ;  /* 0x0000003805057220 */ /* 0x000fc80000400000 */
[----:B------:R-:W-:-:S05]  /*3470*/  FFMA R5, R54, R23, R5 ;  /* 0x0000001736057223 */ /* 0x000fca0000000005 */
[----:B------:R-:W-:-:S04]  /*3480*/  F2FP.F16.F32.PACK_AB R5, RZ, R5 ;  /* 0x00000005ff05723e */ /* 0x000fc800000000ff */
[----:B-1-3--:R-:W-:Y:S01]  /*3490*/  PRMT R6, R5, 0x7610, R6 ;  /* 0x0000761005067816 */ /* 0x00afe20000000006 */
[----:B------:R-:W-:-:S05]  /*34a0*/  @P1 IMAD.MOV.U32 R5, RZ, RZ, R13 ;  /* 0x000000ffff051224 */ /* 0x000fca00078e000d */
[----:B------:R0:W-:Y:S01]  /*34b0*/  @P1 STG.E.U16 desc[UR36][R4.64+0x70], R6 ;  /* 0x0000700604001986 */ /* 0x0001e2000c101524 */
[----:B------:R-:W-:Y:S05]  /*34c0*/  @!P0 BRA `(.L_x_89) ;  /* 0x0000000000048947 */ /* 0x000fea0003800000 */
[----:B------:R1:W5:Y:S02]  /*34d0*/  LDG.E.LTC128B.U16 R24, desc[UR36][R10.64+0x72] ;  /* 0x000072240a187981 */ /* 0x000364000c1e1520 */
.L_x_89:
[----:B------:R-:W-:Y:S05]  /*34e0*/  BSYNC B1 ;  /* 0x0000000000017941 */ /* 0x000fea0003800000 */
.L_x_88:
[----:B------:R-:W-:Y:S05]  /*34f0*/  @!P0 BRA `(.L_x_90) ;  /* 0x0000000800a88947 */ /* 0x000fea0003800000 */
[----:B-----5:R-:W-:-:S05]  /*3500*/  HADD2.F32 R3, -RZ, R24.H0_H0 ;  /* 0x20000018ff037230 */ /* 0x020fca0000004100 */
[----:B0-----:R-:W-:-:S04]  /*3510*/  FMUL R4, R3, R56 ;  /* 0x0000003803047220 */ /* 0x001fc80000400000 */
[----:B------:R-:W-:-:S05]  /*3520*/  FFMA R4, R55, R23, R4 ;  /* 0x0000001737047223 */ /* 0x000fca0000000004 */
[----:B------:R-:W-:-:S05]  /*3530*/  F2FP.F16.F32.PACK_AB R4, RZ, R4 ;  /* 0x00000004ff04723e */ /* 0x000fca00000000ff */
[----:B------:R3:W-:Y:S01]  /*3540*/  STG.E.U16 desc[UR36][R12.64+0x72], R4 ;  /* 0x000072040c007986 */ /* 0x0007e2000c101524 */
[----:B------:R-:W-:Y:S05]  /*3550*/  BRA `(.L_x_90) ;  /* 0x0000000800907947 */ /* 0x000fea0003800000 */
.L_x_29:
[----:B------:R-:W-:Y:S01]  /*3560*/  ISETP.GT.AND P0, PT, R4, 0x1, PT ;  /* 0x000000010400780c */ /* 0x000fe20003f04270 */
[----:B------:R-:W-:Y:S01]  /*3570*/  ULDC.64 UR4, c[0x0][0x5c0] ;  /* 0x0001700000047ab9 */ /* 0x000fe20000000a00 */
[-C--:B------:R-:W-:Y:S01]  /*3580*/  FMUL R24, R24, R23.reuse ;  /* 0x0000001718187220 */ /* 0x080fe20000400000 */
[-C--:B------:R-:W-:Y:S01]  /*3590*/  FMUL R25, R25, R23.reuse ;  /* 0x0000001719197220 */ /* 0x080fe20000400000 */
[----:B------:R-:W-:Y:S01]  /*35a0*/  ISETP.GT.AND P3, PT, R3, RZ, P0 ;  /* 0x000000ff0300720c */ /* 0x000fe20000764270 */
[-C--:B------:R-:W-:Y:S01]  /*35b0*/  FMUL R26, R26, R23.reuse ;  /* 0x000000171a1a7220 */ /* 0x080fe20000400000 */
[----:B------:R-:W-:Y:S01]  /*35c0*/  LEA R6, P4, R58, UR4, 0x1 ;  /* 0x000000043a067c11 */ /* 0x000fe2000f8808ff */
[-C--:B------:R-:W-:Y:S01]  /*35d0*/  FMUL R27, R27, R23.reuse ;  /* 0x000000171b1b7220 */ /* 0x080fe20000400000 */
[----:B------:R-:W-:Y:S01]  /*35e0*/  F2FP.F16.F32.PACK_AB R24, RZ, R24 ;  /* 0x00000018ff18723e */ /* 0x000fe200000000ff */
[-C--:B------:R-:W-:Y:S01]  /*35f0*/  FMUL R28, R28, R23.reuse ;  /* 0x000000171c1c7220 */ /* 0x080fe20000400000 */
[----:B------:R-:W-:Y:S01]  /*3600*/  LEA.HI.X R7, R58, UR5, R75, 0x1, P4 ;  /* 0x000000053a077c11 */ /* 0x000fe2000a0f0c4b */
[----:B------:R-:W-:Y:S01]  /*3610*/  FMUL R29, R29, R23 ;  /* 0x000000171d1d7220 */ /* 0x000fe20000400000 */
[----:B------:R-:W-:Y:S01]  /*3620*/  F2FP.F16.F32.PACK_AB R25, RZ, R25 ;  /* 0x00000019ff19723e */ /* 0x000fe200000000ff */
[-C--:B------:R-:W-:Y:S01]  /*3630*/  FMUL R30, R30, R23.reuse ;  /* 0x000000171e1e7220 */ /* 0x080fe20000400000 */
[----:B------:R-:W-:Y:S01]  /*3640*/  SHF.L.U64.HI R67, R66, 0x4, R67 ;  /* 0x0000000442437819 */ /* 0x000fe20000010243 */
[----:B------:R-:W-:Y:S01]  /*3650*/  @P1 STG.E.U16 desc[UR36][R6.64], R24 ;  /* 0x0000001806001986 */ /* 0x000fe2000c101524 */
[----:B------:R-:W-:Y:S01]  /*3660*/  ISETP.GT.AND P1, PT, R4, 0x8, PT ;  /* 0x000000080400780c */ /* 0x000fe20003f24270 */
[-C--:B------:R-:W-:Y:S01]  /*3670*/  FMUL R31, R31, R23.reuse ;  /* 0x000000171f1f7220 */ /* 0x080fe20000400000 */
[C---:B------:R-:W-:Y:S01]  /*3680*/  ISETP.GT.AND P4, PT, R3.reuse, 0x8, P0 ;  /* 0x000000080300780c */ /* 0x040fe20000784270 */
[----:B------:R-:W-:Y:S01]  /*3690*/  @P3 STG.E.U16 desc[UR36][R6.64+0x2], R25 ;  /* 0x0000021906003986 */ /* 0x000fe2000c101524 */
[----:B------:R-:W-:Y:S01]  /*36a0*/  LEA R8, P3, R66, R6, 0x4 ;  /* 0x0000000642087211 */ /* 0x000fe200078620ff */
[-C--:B------:R-:W-:Y:S01]  /*36b0*/  FMUL R32, R32, R23.reuse ;  /* 0x0000001720207220 */ /* 0x080fe20000400000 */
[----:B------:R-:W-:Y:S01]  /*36c0*/  ISETP.GT.AND P2, PT, R3, 0x8, P2 ;  /* 0x000000080300780c */ /* 0x000fe20001744270 */
[-C--:B------:R-:W-:Y:S01]  /*36d0*/  FMUL R33, R33, R23.reuse ;  /* 0x0000001721217220 */ /* 0x080fe20000400000 */
[----:B------:R-:W-:Y:S01]  /*36e0*/  ISETP.GT.AND P0, PT, R4, 0x9, PT ;  /* 0x000000090400780c */ /* 0x000fe20003f04270 */
[----:B------:R-:W-:Y:S01]  /*36f0*/  IMAD.X R9, R67, 0x1, R7, P3 ;  /* 0x0000000143097824 */ /* 0x000fe200018e0607 */
[C---:B------:R-:W-:Y:S01]  /*3700*/  ISETP.GT.AND P5, PT, R3.reuse, RZ, P1 ;  /* 0x000000ff0300720c */ /* 0x040fe20000fa4270 */
[-C--:B------:R-:W-:Y:S01]  /*3710*/  FMUL R34, R34, R23.reuse ;  /* 0x0000001722227220 */ /* 0x080fe20000400000 */
[----:B------:R-:W-:Y:S01]  /*3720*/  ISETP.GT.AND P3, PT, R3, RZ, P0 ;  /* 0x000000ff0300720c */ /* 0x000fe20000764270 */
[-C--:B------:R-:W-:Y:S01]  /*3730*/  FMUL R35, R35, R23.reuse ;  /* 0x0000001723237220 */ /* 0x080fe20000400000 */
[----:B------:R-:W-:Y:S01]  /*3740*/  F2FP.F16.F32.PACK_AB R26, RZ, R26 ;  /* 0x0000001aff1a723e */ /* 0x000fe200000000ff */
[----:B------:R-:W-:Y:S01]  /*3750*/  FMUL R36, R36, R23 ;  /* 0x0000001724247220 */ /* 0x000fe20000400000 */
[----:B------:R-:W-:Y:S01]  /*3760*/  F2FP.F16.F32.PACK_AB R27, RZ, R27 ;  /* 0x0000001bff1b723e */ /* 0x000fe200000000ff */
[----:B------:R-:W-:Y:S01]  /*3770*/  FMUL R37, R37, R23 ;  /* 0x0000001725257220 */ /* 0x000fe20000400000 */
[----:B------:R-:W-:Y:S01]  /*3780*/  F2FP.F16.F32.PACK_AB R28, RZ, R28 ;  /* 0x0000001cff1c723e */ /* 0x000fe200000000ff */
[----:B------:R-:W-:Y:S01]  /*3790*/  @P2 STG.E.U16 desc[UR36][R8.64], R26 ;  /* 0x0000001a08002986 */ /* 0x000fe2000c101524 */
[----:B------:R-:W-:Y:S01]  /*37a0*/  F2FP.F16.F32.PACK_AB R29, RZ, R29 ;  /* 0x0000001dff1d723e */ /* 0x000fe200000000ff */
[-C--:B------:R-:W-:Y:S01]  /*37b0*/  FMUL R38, R38, R23.reuse ;  /* 0x0000001726267220 */ /* 0x080fe20000400000 */
[----:B------:R-:W-:Y:S01]  /*37c0*/  ISETP.GT.AND P2, PT, R3, 0x8, P1 ;  /* 0x000000080300780c */ /* 0x000fe20000f44270 */
[----:B------:R-:W-:Y:S01]  /*37d0*/  @P4 STG.E.U16 desc[UR36][R8.64+0x2], R27 ;  /* 0x0000021b08004986 */ /* 0x000fe2000c101524 */
[----:B------:R-:W-:Y:S01]  /*37e0*/  ISETP.GT.AND P1, PT, R4, 0x10, PT ;  /* 0x000000100400780c */ /* 0x000fe20003f24270 */
[-C--:B------:R-:W-:Y:S01]  /*37f0*/  FMUL R39, R39, R23.reuse ;  /* 0x0000001727277220 */ /* 0x080fe20000400000 */
[----:B------:R-:W-:Y:S01]  /*3800*/  F2FP.F16.F32.PACK_AB R30, RZ, R30 ;  /* 0x0000001eff1e723e */ /* 0x000fe200000000ff */
[----:B------:R-:W-:Y:S01]  /*3810*/  @P5 STG.E.U16 desc[UR36][R6.64+0x10], R28 ;  /* 0x0000101c06005986 */ /* 0x000fe2000c101524 */
[C---:B------:R-:W-:Y:S01]  /*3820*/  ISETP.GT.AND P4, PT, R3.reuse, RZ, P1 ;  /* 0x000000ff0300720c */ /* 0x040fe20000f84270 */
[----:B------:R-:W-:Y:S01]  /*3830*/  FMUL R40, R40, R23 ;  /* 0x0000001728287220 */ /* 0x000fe20000400000 */
[----:B------:R-:W-:Y:S01]  /*3840*/  F2FP.F16.F32.PACK_AB R31, RZ, R31 ;  /* 0x0000001fff1f723e */ /* 0x000fe200000000ff */
[----:B------:R-:W-:Y:S01]  /*3850*/  @P3 STG.E.U16 desc[UR36][R6.64+0x12], R29 ;  /* 0x0000121d06003986 */ /* 0x000fe2000c101524 */
[----:B------:R-:W-:Y:S01]  /*3860*/  ISETP.GT.AND P3, PT, R3, 0x8, P0 ;  /* 0x000000080300780c */ /* 0x000fe20000764270 */
[-C--:B------:R-:W-:Y:S01]  /*3870*/  FMUL R41, R41, R23.reuse ;  /* 0x0000001729297220 */ /* 0x080fe20000400000 */
[----:B------:R-:W-:Y:S01]  /*3880*/  ISETP.GT.AND P0, PT, R4, 0x11, PT ;  /* 0x000000110400780c */ /* 0x000fe20003f04270 */
[----:B------:R-:W-:Y:S01]  /*3890*/  @P2 STG.E.U16 desc[UR36][R8.64+0x10], R30 ;  /* 0x0000101e08002986 */ /* 0x000fe2000c101524 */
[----:B------:R-:W-:Y:S01]  /*38a0*/  F2FP.F16.F32.PACK_AB R32, RZ, R32 ;  /* 0x00000020ff20723e */ /* 0x000fe200000000ff */
[-C--:B------:R-:W-:Y:S01]  /*38b0*/  FMUL R42, R42, R23.reuse ;  /* 0x000000172a2a7220 */ /* 0x080fe20000400000 */
[----:B------:R-:W-:Y:S01]  /*38c0*/  ISETP.GT.AND P5, PT, R3, RZ, P0 ;  /* 0x000000ff0300720c */ /* 0x000fe200007a4270 */
[-C--:B------:R-:W-:Y:S01]  /*38d0*/  FMUL R43, R43, R23.reuse ;  /* 0x000000172b2b7220 */ /* 0x080fe20000400000 */
[----:B------:R-:W-:Y:S01]  /*38e0*/  ISETP.GT.AND P2, PT, R3, 0x8, P1 ;  /* 0x000000080300780c */ /* 0x000fe20000f44270 */
[-C--:B------:R-:W-:Y:S01]  /*38f0*/  FMUL R44, R44, R23.reuse ;  /* 0x000000172c2c7220 */ /* 0x080fe20000400000 */
[----:B------:R-:W-:Y:S01]  /*3900*/  ISETP.GT.AND P1, PT, R4, 0x18, PT ;  /* 0x000000180400780c */ /* 0x000fe20003f24270 */
[----:B------:R-:W-:Y:S01]  /*3910*/  FMUL R45, R45, R23 ;  /* 0x000000172d2d7220 */ /* 0x000fe20000400000 */
[----:B------:R-:W-:Y:S01]  /*3920*/  F2FP.F16.F32.PACK_AB R33, RZ, R33 ;  /* 0x00000021ff21723e */ /* 0x000fe200000000ff */
[----:B------:R-:W-:Y:S01]  /*3930*/  @P3 STG.E.U16 desc[UR36][R8.64+0x12], R31 ;  /* 0x0000121f08003986 */ /* 0x000fe2000c101524 */
[C---:B------:R-:W-:Y:S01]  /*3940*/  ISETP.GT.AND P3, PT, R3.reuse, 0x8, P0 ;  /* 0x000000080300780c */ /* 0x040fe20000764270 */
[-C--:B------:R-:W-:Y:S01]  /*3950*/  FMUL R46, R46, R23.reuse ;  /* 0x000000172e2e7220 */ /* 0x080fe20000400000 */
[----:B------:R-:W-:Y:S01]  /*3960*/  ISETP.GT.AND P0, PT, R4, 0x19, PT ;  /* 0x000000190400780c */ /* 0x000fe20003f04270 */
[----:B------:R-:W-:Y:S01]  /*3970*/  @P4 STG.E.U16 desc[UR36][R6.64+0x20], R32 ;  /* 0x0000202006004986 */ /* 0x000fe2000c101524 */
[----:B------:R-:W-:Y:S01]  /*3980*/  ISETP.GT.AND P4, PT, R3, RZ, P1 ;  /* 0x000000ff0300720c */ /* 0x000fe20000f84270 */
[-C--:B------:R-:W-:Y:S01]  /*3990*/  FMUL R47, R47, R23.reuse ;  /* 0x000000172f2f7220 */ /* 0x080fe20000400000 */
[----:B------:R-:W-:Y:S01]  /*39a0*/  F2FP.F16.F32.PACK_AB R34, RZ, R34 ;  /* 0x00000022ff22723e */ /* 0x000fe200000000ff */
[----:B------:R-:W-:Y:S01]  /*39b0*/  @P5 STG.E.U16 desc[UR36][R6.64+0x22], R33 ;  /* 0x0000222106005986 */ /* 0x000fe2000c101524 */
[----:B------:R-:W-:Y:S01]  /*39c0*/  ISETP.GT.AND P5, PT, R3, RZ, P0 ;  /* 0x000000ff0300720c */ /* 0x000fe200007a4270 */
[----:B------:R-:W-:Y:S01]  /*39d0*/  FMUL R48, R48, R23 ;  /* 0x0000001730307220 */ /* 0x000fe20000400000 */
[----:B------:R-:W-:Y:S01]  /*39e0*/  F2FP.F16.F32.PACK_AB R35, RZ, R35 ;  /* 0x00000023ff23723e */ /* 0x000fe200000000ff */
[----:B------:R-:W-:Y:S01]  /*39f0*/  @P2 STG.E.U16 desc[UR36][R8.64+0x20], R34 ;  /* 0x0000202208002986 */ /* 0x000fe2000c101524 */
[----:B------:R-:W-:Y:S01]  /*3a00*/  F2FP.F16.F32.PACK_AB R36, RZ, R36 ;  /* 0x00000024ff24723e */ /* 0x000fe200000000ff */
[-C--:B------:R-:W-:Y:S01]  /*3a10*/  FMUL R49, R49, R23.reuse ;  /* 0x0000001731317220 */ /* 0x080fe20000400000 */
[C---:B------:R-:W-:Y:S01]  /*3a20*/  ISETP.GT.AND P2, PT, R3.reuse, 0x8, P1 ;  /* 0x000000080300780c */ /* 0x040fe20000f44270 */
[----:B------:R-:W-:Y:S01]  /*3a30*/  @P3 STG.E.U16 desc[UR36][R8.64+0x22], R35 ;  /* 0x0000222308003986 */ /* 0x000fe2000c101524 */
[----:B------:R-:W-:Y:S01]  /*3a40*/  ISETP.GT.AND P1, PT, R4, 0x20, PT ;  /* 0x000000200400780c */ /* 0x000fe20003f24270 */
[----:B------:R-:W-:Y:S01]  /*3a50*/  FMUL R50, R50, R23 ;  /* 0x0000001732327220 */ /* 0x000fe20000400000 */
[----:B------:R-:W-:Y:S01]  /*3a60*/  F2FP.F16.F32.PACK_AB R37, RZ, R37 ;  /* 0x00000025ff25723e */ /* 0x000fe200000000ff */
[----:B------:R-:W-:Y:S01]  /*3a70*/  @P4 STG.E.U16 desc[UR36][R6.64+0x30], R36 ;  /* 0x0000302406004986 */ /* 0x000fe2000c101524 */
[----:B------:R-:W-:Y:S01]  /*3a80*/  ISETP.GT.AND P3, PT, R3, 0x8, P0 ;  /* 0x000000080300780c */ /* 0x000fe20000764270 */
[-C--:B------:R-:W-:Y:S01]  /*3a90*/  FMUL R51, R51, R23.reuse ;  /* 0x0000001733337220 */ /* 0x080fe20000400000 */
[----:B------:R-:W-:Y:S01]  /*3aa0*/  ISETP.GT.AND P0, PT, R4, 0x21, PT ;  /* 0x000000210400780c */ /* 0x000fe20003f04270 */
[----:B------:R-:W-:Y:S01]  /*3ab0*/  @P5 STG.E.U16 desc[UR36][R6.64+0x32], R37 ;  /* 0x0000322506005986 */ /* 0x000fe2000c101524 */
        /* <DEDUP_REMOVED lines=10> */
[----:B------:R-:W-:-:S02]  /*3b60*/  F2FP.F16.F32.PACK_AB R41, RZ, R41 ;  /* 0x00000029ff29723e */ /* 0x000fc400000000ff */
[C---:B------:R-:W-:Y:S01]  /*3b70*/  ISETP.GT.AND P1, PT, R3.reuse, 0x8, P1 ;  /* 0x000000080300780c */ /* 0x040fe20000f24270 */
[----:B------:R-:W-:Y:S01]  /*3b80*/  @P3 STG.E.U16 desc[UR36][R8.64+0x32], R39 ;  /* 0x0000322708003986 */ /* 0x000fe2000c101524 */
[C---:B------:R-:W-:Y:S02]  /*3b90*/  ISETP.GT.AND P2, PT, R3.reuse, 0x8, P0 ;  /* 0x000000080300780c */ /* 0x040fe40000744270 */
[C---:B------:R-:W-:Y:S01]  /*3ba0*/  ISETP.GT.AND P0, PT, R4.reuse, 0x29, PT ;  /* 0x000000290400780c */ /* 0x040fe20003f04270 */
[----:B------:R-:W-:Y:S01]  /*3bb0*/  @P4 STG.E.U16 desc[UR36][R6.64+0x40], R40 ;  /* 0x0000402806004986 */ /* 0x000fe2000c101524 */
[----:B------:R-:W-:Y:S02]  /*3bc0*/  ISETP.GT.AND P4, PT, R4, 0x28, PT ;  /* 0x000000280400780c */ /* 0x000fe40003f84270 */
[----:B------:R-:W-:Y:S01]  /*3bd0*/  F2FP.F16.F32.PACK_AB R42, RZ, R42 ;  /* 0x0000002aff2a723e */ /* 0x000fe200000000ff */
[----:B------:R-:W-:Y:S01]  /*3be0*/  @P5 STG.E.U16 desc[UR36][R6.64+0x42], R41 ;  /* 0x0000422906005986 */ /* 0x000fe2000c101524 */
[----:B------:R-:W-:-:S02]  /*3bf0*/  ISETP.GT.AND P5, PT, R3, RZ, P4 ;  /* 0x000000ff0300720c */ /* 0x000fc400027a4270 */
[C---:B------:R-:W-:Y:S01]  /*3c00*/  ISETP.GT.AND P3, PT, R3.reuse, RZ, P0 ;  /* 0x000000ff0300720c */ /* 0x040fe20000764270 */
[----:B------:R-:W-:Y:S01]  /*3c10*/  @P1 STG.E.U16 desc[UR36][R8.64+0x40], R42 ;  /* 0x0000402a08001986 */ /* 0x000fe2000c101524 */
[----:B------:R-:W-:Y:S02]  /*3c20*/  F2FP.F16.F32.PACK_AB R43, RZ, R43 ;  /* 0x0000002bff2b723e */ /* 0x000fe400000000ff */
[----:B------:R-:W-:Y:S02]  /*3c30*/  F2FP.F16.F32.PACK_AB R44, RZ, R44 ;  /* 0x0000002cff2c723e */ /* 0x000fe400000000ff */
[C---:B------:R-:W-:Y:S01]  /*3c40*/  ISETP.GT.AND P4, PT, R3.reuse, 0x8, P4 ;  /* 0x000000080300780c */ /* 0x040fe20002784270 */
[----:B------:R-:W-:Y:S01]  /*3c50*/  @P2 STG.E.U16 desc[UR36][R8.64+0x42], R43 ;  /* 0x0000422b08002986 */ /* 0x000fe2000c101524 */
[----:B------:R-:W-:Y:S02]  /*3c60*/  F2FP.F16.F32.PACK_AB R45, RZ, R45 ;  /* 0x0000002dff2d723e */ /* 0x000fe400000000ff */
[----:B------:R-:W-:Y:S01]  /*3c70*/  ISETP.GT.AND P2, PT, R4, 0x31, PT ;  /* 0x000000310400780c */ /* 0x000fe20003f44270 */
[----:B------:R-:W-:Y:S01]  /*3c80*/  @P5 STG.E.U16 desc[UR36][R6.64+0x50], R44 ;  /* 0x0000502c06005986 */ /* 0x000fe2000c101524 */
[----:B------:R-:W-:-:S02]  /*3c90*/  ISETP.GT.AND P5, PT, R3, 0x8, P0 ;  /* 0x000000080300780c */ /* 0x000fc400007a4270 */
[C---:B------:R-:W-:Y:S01]  /*3ca0*/  ISETP.GT.AND P1, PT, R4.reuse, 0x38, PT ;  /* 0x000000380400780c */ /* 0x040fe20003f24270 */
[----:B------:R-:W-:Y:S01]  /*3cb0*/  @P3 STG.E.U16 desc[UR36][R6.64+0x52], R45 ;  /* 0x0000522d06003986 */ /* 0x000fe2000c101524 */
[C---:B------:R-:W-:Y:S02]  /*3cc0*/  ISETP.GT.AND P3, PT, R4.reuse, 0x30, PT ;  /* 0x000000300400780c */ /* 0x040fe40003f64270 */
[----:B------:R-:W-:Y:S01]  /*3cd0*/  ISETP.GT.AND P0, PT, R4, 0x39, PT ;  /* 0x000000390400780c */ /* 0x000fe20003f04270 */
[----:B------:R-:W-:Y:S01]  /*3ce0*/  @P4 IMAD.MOV.U32 R4, RZ, RZ, R8 ;  /* 0x000000ffff044224 */ /* 0x000fe200078e0008 */
[----:B------:R-:W-:Y:S01]  /*3cf0*/  F2FP.F16.F32.PACK_AB R46, RZ, R46 ;  /* 0x0000002eff2e723e */ /* 0x000fe200000000ff */
[----:B------:R-:W-:Y:S01]  /*3d00*/  @P4 IMAD.MOV.U32 R5, RZ, RZ, R9 ;  /* 0x000000ffff054224 */ /* 0x000fe200078e0009 */
[----:B------:R-:W-:Y:S02]  /*3d10*/  F2FP.F16.F32.PACK_AB R47, RZ, R47 ;  /* 0x0000002fff2f723e */ /* 0x000fe400000000ff */
[----:B------:R-:W-:-:S02]  /*3d20*/  F2FP.F16.F32.PACK_AB R48, RZ, R48 ;  /* 0x00000030ff30723e */ /* 0x000fc400000000ff */
[----:B------:R0:W-:Y:S01]  /*3d30*/  @P4 STG.E.U16 desc[UR36][R4.64+0x50], R46 ;  /* 0x0000502e04004986 */ /* 0x0001e2000c101524 */
[C---:B------:R-:W-:Y:S02]  /*3d40*/  ISETP.GT.AND P4, PT, R3.reuse, RZ, P2 ;  /* 0x000000ff0300720c */ /* 0x040fe40001784270 */
[----:B------:R-:W-:Y:S02]  /*3d50*/  F2FP.F16.F32.PACK_AB R49, RZ, R49 ;  /* 0x00000031ff31723e */ /* 0x000fe400000000ff */
[----:B------:R-:W-:Y:S02]  /*3d60*/  ISETP.GT.AND P2, PT, R3, 0x8, P2 ;  /* 0x000000080300780c */ /* 0x000fe40001744270 */
[----:B------:R-:W-:Y:S02]  /*3d70*/  F2FP.F16.F32.PACK_AB R50, RZ, R50 ;  /* 0x00000032ff32723e */ /* 0x000fe400000000ff */
[----:B------:R-:W-:Y:S02]  /*3d80*/  F2FP.F16.F32.PACK_AB R51, RZ, R51 ;  /* 0x00000033ff33723e */ /* 0x000fe400000000ff */
[----:B------:R-:W-:Y:S01]  /*3d90*/  F2FP.F16.F32.PACK_AB R52, RZ, R52 ;  /* 0x00000034ff34723e */ /* 0x000fe200000000ff */
[----:B0-----:R-:W-:Y:S01]  /*3da0*/  @P5 IMAD.MOV.U32 R4, RZ, RZ, R8 ;  /* 0x000000ffff045224 */ /* 0x001fe200078e0008 */
[----:B------:R-:W-:Y:S01]  /*3db0*/  F2FP.F16.F32.PACK_AB R53, RZ, R53 ;  /* 0x00000035ff35723e */ /* 0x000fe200000000ff */
[----:B------:R-:W-:Y:S01]  /*3dc0*/  @P5 IMAD.MOV.U32 R5, RZ, RZ, R9 ;  /* 0x000000ffff055224 */ /* 0x000fe200078e0009 */
[----:B------:R-:W-:-:S02]  /*3dd0*/  F2FP.F16.F32.PACK_AB R54, RZ, R54 ;  /* 0x00000036ff36723e */ /* 0x000fc400000000ff */
[----:B------:R-:W-:Y:S02]  /*3de0*/  F2FP.F16.F32.PACK_AB R55, RZ, R55 ;  /* 0x00000037ff37723e */ /* 0x000fe400000000ff */
[----:B------:R0:W-:Y:S01]  /*3df0*/  @P5 STG.E.U16 desc[UR36][R4.64+0x52], R47 ;  /* 0x0000522f04005986 */ /* 0x0001e2000c101524 */
[C---:B------:R-:W-:Y:S02]  /*3e00*/  ISETP.GT.AND P5, PT, R3.reuse, RZ, P3 ;  /* 0x000000ff0300720c */ /* 0x040fe40001fa4270 */
[----:B------:R-:W-:-:S11]  /*3e10*/  ISETP.GT.AND P3, PT, R3, 0x8, P3 ;  /* 0x000000080300780c */ /* 0x000fd60001f64270 */
[----:B0-----:R-:W-:Y:S02]  /*3e20*/  @P5 IMAD.MOV.U32 R4, RZ, RZ, R6 ;  /* 0x000000ffff045224 */ /* 0x001fe400078e0006 */
[----:B------:R-:W-:-:S05]  /*3e30*/  @P5 IMAD.MOV.U32 R5, RZ, RZ, R7 ;  /* 0x000000ffff055224 */ /* 0x000fca00078e0007 */
[----:B------:R0:W-:Y:S01]  /*3e40*/  @P5 STG.E.U16 desc[UR36][R4.64+0x60], R48 ;  /* 0x0000603004005986 */ /* 0x0001e2000c101524 */
[C---:B------:R-:W-:Y:S02]  /*3e50*/  ISETP.GT.AND P5, PT, R3.reuse, RZ, P0 ;  /* 0x000000ff0300720c */ /* 0x040fe400007a4270 */
[----:B------:R-:W-:Y:S01]  /*3e60*/  ISETP.GT.AND P0, PT, R3, 0x8, P0 ;  /* 0x000000080300780c */ /* 0x000fe20000704270 */
[----:B0-----:R-:W-:Y:S02]  /*3e70*/  @P4 IMAD.MOV.U32 R4, RZ, RZ, R6 ;  /* 0x000000ffff044224 */ /* 0x001fe400078e0006 */
[----:B------:R-:W-:-:S05]  /*3e80*/  @P4 IMAD.MOV.U32 R5, RZ, RZ, R7 ;  /* 0x000000ffff054224 */ /* 0x000fca00078e0007 */
[----:B------:R0:W-:Y:S01]  /*3e90*/  @P4 STG.E.U16 desc[UR36][R4.64+0x62], R49 ;  /* 0x0000623104004986 */ /* 0x0001e2000c101524 */
[C---:B------:R-:W-:Y:S02]  /*3ea0*/  ISETP.GT.AND P4, PT, R3.reuse, RZ, P1 ;  /* 0x000000ff0300720c */ /* 0x040fe40000f84270 */
[----:B------:R-:W-:Y:S01]  /*3eb0*/  ISETP.GT.AND P1, PT, R3, 0x8, P1 ;  /* 0x000000080300780c */ /* 0x000fe20000f24270 */
[----:B0-----:R-:W-:Y:S02]  /*3ec0*/  @P3 IMAD.MOV.U32 R4, RZ, RZ, R8 ;  /* 0x000000ffff043224 */ /* 0x001fe400078e0008 */
[----:B------:R-:W-:-:S05]  /*3ed0*/  @P3 IMAD.MOV.U32 R5, RZ, RZ, R9 ;  /* 0x000000ffff053224 */ /* 0x000fca00078e0009 */
[----:B------:R0:W-:Y:S02]  /*3ee0*/  @P3 STG.E.U16 desc[UR36][R4.64+0x60], R50 ;  /* 0x0000603204003986 */ /* 0x0001e4000c101524 */
[----:B0-----:R-:W-:Y:S02]  /*3ef0*/  @P2 IMAD.MOV.U32 R4, RZ, RZ, R8 ;  /* 0x000000ffff042224 */ /* 0x001fe400078e0008 */
[----:B------:R-:W-:-:S05]  /*3f00*/  @P2 IMAD.MOV.U32 R5, RZ, RZ, R9 ;  /* 0x000000ffff052224 */ /* 0x000fca00078e0009 */
[----:B------:R0:W-:Y:S02]  /*3f10*/  @P2 STG.E.U16 desc[UR36][R4.64+0x62], R51 ;  /* 0x0000623304002986 */ /* 0x0001e4000c101524 */
[----:B0-----:R-:W-:Y:S02]  /*3f20*/  @P4 IMAD.MOV.U32 R4, RZ, RZ, R6 ;  /* 0x000000ffff044224 */ /* 0x001fe400078e0006 */
[----:B------:R-:W-:-:S05]  /*3f30*/  @P4 IMAD.MOV.U32 R5, RZ, RZ, R7 ;  /* 0x000000ffff054224 */ /* 0x000fca00078e0007 */
[----:B------:R0:W-:Y:S04]  /*3f40*/  @P4 STG.E.U16 desc[UR36][R4.64+0x70], R52 ;  /* 0x0000703404004986 */ /* 0x0001e8000c101524 */
[----:B------:R1:W-:Y:S01]  /*3f50*/  @P5 STG.E.U16 desc[UR36][R6.64+0x72], R53 ;  /* 0x0000723506005986 */ /* 0x0003e2000c101524 */
[----:B0-----:R-:W-:Y:S02]  /*3f60*/  @P1 IMAD.MOV.U32 R4, RZ, RZ, R8 ;  /* 0x000000ffff041224 */ /* 0x001fe400078e0008 */
[----:B------:R-:W-:-:S05]  /*3f70*/  @P1 IMAD.MOV.U32 R5, RZ, RZ, R9 ;  /* 0x000000ffff051224 */ /* 0x000fca00078e0009 */
[----:B------:R1:W-:Y:S04]  /*3f80*/  @P1 STG.E.U16 desc[UR36][R4.64+0x70], R54 ;  /* 0x0000703604001986 */ /* 0x0003e8000c101524 */
[----:B------:R1:W-:Y:S02]  /*3f90*/  @P0 STG.E.U16 desc[UR36][R8.64+0x72], R55 ;  /* 0x0000723708000986 */ /* 0x0003e4000c101524 */
.L_x_90:
[----:B------:R-:W-:Y:S05]  /*3fa0*/  BSYNC B0 ;  /* 0x0000000000007941 */ /* 0x000fea0003800000 */
.L_x_28:
[----:B------:R-:W-:Y:S01]  /*3fb0*/  ULDC UR4, c[0x0][0xc] ;  /* 0x0000030000047ab9 */ /* 0x000fe20000000800 */
[----:B------:R-:W-:Y:S01]  /*3fc0*/  ULDC UR5, c[0x0][0x10] ;  /* 0x0000040000057ab9 */ /* 0x000fe20000000800 */
[----:B------:R-:W0:Y:S01]  /*3fd0*/  LDC R3, c[0x0][0x14] ;  /* 0x00000500ff037b82 */ /* 0x000e220000000800 */
[----:B------:R-:W-:Y:S01]  /*3fe0*/  UIMAD.WIDE.U32 UR4, UR4, UR5, URZ ;  /* 0x00000005040472a5 */ /* 0x000fe2000f8e003f */
[----:B------:R-:W-:Y:S02]  /*3ff0*/  IMAD.MOV.U32 R59, RZ, RZ, -0x1 ;  /* 0xffffffffff3b7424 */ /* 0x000fe400078e00ff */
[----:B------:R-:W-:-:S03]  /*4000*/  IMAD.MOV.U32 R57, RZ, RZ, -0x1 ;  /* 0xffffffffff397424 */ /* 0x000fc600078e00ff */
[----:B0-----:R-:W-:-:S04]  /*4010*/  IMAD.WIDE.U32 R16, R3, UR4, R16 ;  /* 0x0000000403107c25 */ /* 0x001fc8000f8e0010 */
[----:B------:R-:W-:Y:S01]  /*4020*/  IMAD R3, R3, UR5, RZ ;  /* 0x0000000503037c24 */ /* 0x000fe2000f8e02ff */
[----:B------:R-:W-:Y:S02]  /*4030*/  ULDC.64 UR4, c[0x0][0x650] ;  /* 0x0001940000047ab9 */ /* 0x000fe40000000a00 */
[----:B------:R-:W-:Y:S01]  /*4040*/  ISETP.GE.U32.AND P0, PT, R16, UR4, PT ;  /* 0x0000000410007c0c */ /* 0x000fe2000bf06070 */
[--C-:B------:R-:W-:Y:S01]  /*4050*/  IMAD.IADD R17, R17, 0x1, R3.reuse ;  /* 0x0000000111117824 */ /* 0x100fe200078e0203 */
[----:B------:R-:W-:-:S04]  /*4060*/  PRMT R3, RZ, 0x7610, R3 ;  /* 0x00007610ff037816 */ /* 0x000fc80000000003 */
[----:B------:R-:W-:-:S13]  /*4070*/  ISETP.GE.U32.AND.EX P0, PT, R17, UR5, PT, P0 ;  /* 0x0000000511007c0c */ /* 0x000fda000bf06100 */
[----:B------:R-:W-:Y:S05]  /*4080*/  @P0 BRA `(.L_x_91) ;  /* 0x0000000400640947 */ /* 0x000fea0003800000 */
[----:B---3--:R-:W0:Y:S01]  /*4090*/  S2R R12, SR_CTAID.X ;  /* 0x00000000000c7919 */ /* 0x008e220000002500 */
[----:B-12-4-:R-:W1:Y:S01]  /*40a0*/  LDC.64 R10, c[0x0][0x628] ;  /* 0x00018a00ff0a7b82 */ /* 0x016e620000000a00 */
[----:B------:R-:W-:Y:S01]  /*40b0*/  ULDC UR4, c[0x0][0x150] ;  /* 0x0000540000047ab9 */ /* 0x000fe20000000800 */
[----:B------:R-:W-:Y:S01]  /*40c0*/  IMAD.MOV.U32 R8, RZ, RZ, R16 ;  /* 0x000000ffff087224 */ /* 0x000fe200078e0010 */
[----:B-----5:R-:W2:Y:S01]  /*40d0*/  S2R R24, SR_CTAID.Y ;  /* 0x0000000000187919 */ /* 0x020ea20000002600 */
[----:B------:R-:W-:-:S04]  /*40e0*/  IMAD.MOV.U32 R9, RZ, RZ, R17 ;  /* 0x000000ffff097224 */ /* 0x000fc800078e0011 */
[----:B------:R-:W3:Y:S08]  /*40f0*/  LDC R21, c[0x0][0x144] ;  /* 0x00005100ff157b82 */ /* 0x000ef00000000800 */
[----:B------:R-:W4:Y:S08]  /*4100*/  LDC R0, c[0x0][0x630] ;  /* 0x00018c00ff007b82 */ /* 0x000f300000000800 */
[----:B------:R-:W2:Y:S01]  /*4110*/  LDC.64 R14, c[0x0][0x620] ;  /* 0x00018800ff0e7b82 */ /* 0x000ea20000000a00 */
[----:B-1----:R-:W-:-:S04]  /*4120*/  ISETP.NE.U32.AND P0, PT, R10, RZ, PT ;  /* 0x000000ff0a00720c */ /* 0x002fc80003f05070 */
[----:B------:R-:W-:Y:S02]  /*4130*/  ISETP.NE.AND.EX P0, PT, R11, RZ, PT, P0 ;  /* 0x000000ff0b00720c */ /* 0x000fe40003f05300 */
[----:B0-----:R-:W-:-:S05]  /*4140*/  I2FP.F32.U32 R3, R12 ;  /* 0x0000000c00037245 */ /* 0x001fca0000201000 */
[----:B------:R-:W-:-:S04]  /*4150*/  FMUL R3, R3, UR4 ;  /* 0x0000000403037c20 */ /* 0x000fc80008400000 */
[----:B------:R0:W1:Y:S02]  /*4160*/  F2I.U32.TRUNC.NTZ R20, R3 ;  /* 0x0000000300147305 */ /* 0x000064000020f000 */
[----:B---34-:R-:W-:Y:S05]  /*4170*/  @!P0 BRA `(.L_x_92) ;  /* 0x0000000000288947 */ /* 0x018fea0003800000 */
[----:B0-----:R-:W0:Y:S02]  /*4180*/  LDC R3, c[0x0][0x634] ;  /* 0x00018d00ff037b82 */ /* 0x001e240000000800 */
        /* <DEDUP_REMOVED lines=9> */
.L_x_92:
[----:B------:R-:W3:Y:S01]  /*4220*/  LDC.64 R28, c[0x0][0x640] ;  /* 0x00019000ff1c7b82 */ /* 0x000ee20000000a00 */
[-CC-:B------:R-:W-:Y:S01]  /*4230*/  SHF.R.U64 R57, R8, R0.reuse, R9.reuse ;  /* 0x0000000008397219 */ /* 0x180fe20000001209 */
[----:B-1----:R-:W-:Y:S01]  /*4240*/  IMAD.MOV R20, RZ, RZ, -R20 ;  /* 0x000000ffff147224 */ /* 0x002fe200078e0a14 */
[----:B------:R-:W-:Y:S01]  /*4250*/  SHF.R.U32.HI R0, RZ, R0, R9 ;  /* 0x00000000ff007219 */ /* 0x000fe20000011609 */
[----:B------:R-:W-:Y:S01]  /*4260*/  ULDC UR4, c[0x0][0x154] ;  /* 0x0000550000047ab9 */ /* 0x000fe20000000800 */
[----:B0-----:R-:W-:Y:S01]  /*4270*/  IADD3 R3, P0, RZ, -R57, RZ ;  /* 0x80000039ff037210 */ /* 0x001fe20007f1e0ff */
[----:B------:R-:W-:Y:S02]  /*4280*/  IMAD R21, R21, R20, R12 ;  /* 0x0000001415157224 */ /* 0x000fe400078e020c */
[----:B------:R-:W0:Y:S01]  /*4290*/  LDC R6, c[0x0][0x618] ;  /* 0x00018600ff067b82 */ /* 0x000e220000000800 */
[----:B------:R-:W-:Y:S02]  /*42a0*/  IMAD.MOV.U32 R7, RZ, RZ, 0x1 ;  /* 0x00000001ff077424 */ /* 0x000fe400078e00ff */
[----:B------:R-:W-:-:S04]  /*42b0*/  IMAD.X R5, RZ, RZ, ~R0, P0 ;  /* 0x000000ffff057224 */ /* 0x000fc800000e0e00 */
[-C--:B--2---:R-:W-:Y:S01]  /*42c0*/  IMAD R0, R5, R14.reuse, RZ ;  /* 0x0000000e05007224 */ /* 0x084fe200078e02ff */
[----:B------:R-:W1:Y:S01]  /*42d0*/  LDC R8, c[0x0][0x608] ;  /* 0x00018200ff087b82 */ /* 0x000e620000000800 */
[----:B------:R-:W-:-:S04]  /*42e0*/  IMAD.WIDE.U32 R4, R3, R14, R16 ;  /* 0x0000000e03047225 */ /* 0x000fc800078e0010 */
[----:B------:R-:W-:Y:S01]  /*42f0*/  IMAD R3, R3, R15, R0 ;  /* 0x0000000f03037224 */ /* 0x000fe200078e0200 */
[----:B------:R-:W-:Y:S02]  /*4300*/  I2FP.F32.U32 R0, R24 ;  /* 0x0000001800007245 */ /* 0x000fe40000201000 */
[----:B------:R-:W2:Y:S01]  /*4310*/  LDC R26, c[0x0][0x658] ;  /* 0x00019600ff1a7b82 */ /* 0x000ea20000000800 */
[----:B------:R-:W-:Y:S01]  /*4320*/  IMAD.IADD R3, R5, 0x1, R3 ;  /* 0x0000000105037824 */ /* 0x000fe200078e0203 */
[----:B---3--:R-:W-:Y:S01]  /*4330*/  ISETP.NE.U32.AND P0, PT, R28, RZ, PT ;  /* 0x000000ff1c00720c */ /* 0x008fe20003f05070 */
[----:B------:R-:W-:Y:S01]  /*4340*/  FMUL R0, R0, UR4 ;  /* 0x0000000400007c20 */ /* 0x000fe20008400000 */
[----:B------:R-:W-:Y:S02]  /*4350*/  IMAD.MOV.U32 R5, RZ, RZ, -0x1 ;  /* 0xffffffffff057424 */ /* 0x000fe400078e00ff */
[----:B------:R-:W-:Y:S01]  /*4360*/  ISETP.NE.AND.EX P0, PT, R29, RZ, PT, P0 ;  /* 0x000000ff1d00720c */ /* 0x000fe20003f05300 */
[----:B------:R3:W4:Y:S01]  /*4370*/  F2I.U32.TRUNC.NTZ R13, R0 ;  /* 0x00000000000d7305 */ /* 0x000722000020f000 */
[----:B------:R-:W3:Y:S01]  /*4380*/  LDC R15, c[0x0][0x148] ;  /* 0x00005200ff0f7b82 */ /* 0x000ee20000000800 */
[----:B0-----:R-:W-:-:S02]  /*4390*/  SHF.R.U64 R12, R4, R6, R3 ;  /* 0x00000006040c7219 */ /* 0x001fc40000001203 */
[----:B------:R-:W-:-:S05]  /*43a0*/  SHF.R.U32.HI R3, RZ, R6, R3 ;  /* 0x00000006ff037219 */ /* 0x000fca0000011603 */
[----:B------:R-:W0:Y:S01]  /*43b0*/  LDC R20, c[0x0][0x600] ;  /* 0x00018000ff147b82 */ /* 0x000e220000000800 */
[-CC-:B-1----:R-:W-:Y:S02]  /*43c0*/  SHF.R.U64 R10, R12, R8.reuse, R3.reuse ;  /* 0x000000080c0a7219 */ /* 0x182fe40000001203 */
[----:B------:R-:W-:-:S05]  /*43d0*/  SHF.R.U32.HI R3, RZ, R8, R3 ;  /* 0x00000008ff037219 */ /* 0x000fca0000011603 */
[----:B------:R-:W1:Y:S01]  /*43e0*/  LDC R27, c[0x0][0x648] ;  /* 0x00019200ff1b7b82 */ /* 0x000e620000000800 */
[-C--:B--2---:R-:W-:Y:S02]  /*43f0*/  SHF.L.U32 R4, R5, R26.reuse, RZ ;  /* 0x0000001a05047219 */ /* 0x084fe400000006ff */
[-CC-:B------:R-:W-:Y:S02]  /*4400*/  SHF.R.U64 R14, R10, R26.reuse, R3.reuse ;  /* 0x0000001a0a0e7219 */ /* 0x180fe40000001203 */
[----:B------:R-:W-:Y:S02]  /*4410*/  SHF.R.U32.HI R5, RZ, R26, R3 ;  /* 0x0000001aff057219 */ /* 0x000fe40000011603 */
[----:B------:R-:W-:Y:S01]  /*4420*/  LOP3.LUT R25, RZ, R4, RZ, 0x33, !PT ;  /* 0x00000004ff197212 */ /* 0x000fe200078e33ff */
[----:B------:R-:W2:Y:S01]  /*4430*/  LDC R30, c[0x0][0x638] ;  /* 0x00018e00ff1e7b82 */ /* 0x000ea20000000800 */
[----:B------:R-:W-:Y:S01]  /*4440*/  SHF.L.U32 R26, R7, R26, RZ ;  /* 0x0000001a071a7219 */ /* 0x000fe200000006ff */
[----:B------:R-:W-:-:S06]  /*4450*/  IMAD.MOV.U32 R4, RZ, RZ, R14 ;  /* 0x000000ffff047224 */ /* 0x000fcc00078e000e */
[----:B------:R-:W0:Y:S01]  /*4460*/  LDC R31, c[0x0][0x610] ;  /* 0x00018400ff1f7b82 */ /* 0x000e220000000800 */
[----:B----4-:R-:W-:Y:S05]  /*4470*/  @!P0 BRA `(.L_x_93) ;  /* 0x0000000000288947 */ /* 0x010fea0003800000 */
[----:B------:R-:W4:Y:S02]  /*4480*/  LDC R3, c[0x0][0x64c] ;  /* 0x00019300ff037b82 */ /* 0x000f240000000800 */
[----:B----4-:R-:W-:-:S05]  /*4490*/  IADD3 R3, P0, R14, R3, RZ ;  /* 0x000000030e037210 */ /* 0x010fca0007f1e0ff */
        /* <DEDUP_REMOVED lines=8> */
.L_x_93:
[----:B------:R-:W-:Y:S01]  /*4520*/  ISETP.NE.AND P0, PT, R2, 0x1, PT ;  /* 0x000000010200780c */ /* 0x000fe20003f05270 */
[----:B0-----:R-:W-:Y:S01]  /*4530*/  VIADD R7, R20, 0xffffffff ;  /* 0xffffffff14077836 */ /* 0x001fe20000000000 */
[----:B-1-3--:R-:W-:Y:S01]  /*4540*/  SHF.R.U64 R0, R4, R27, R5 ;  /* 0x0000001b04007219 */ /* 0x00afe20000001205 */
[----:B------:R-:W-:Y:S01]  /*4550*/  IMAD.MOV R13, RZ, RZ, -R13 ;  /* 0x000000ffff0d7224 */ /* 0x000fe200078e0a0d */
[----:B------:R-:W-:Y:S01]  /*4560*/  LOP3.LUT R5, R10, R25, RZ, 0xc0, !PT ;  /* 0x000000190a057212 */ /* 0x000fe200078ec0ff */
[----:B------:R-:W-:Y:S01]  /*4570*/  IMAD.MOV.U32 R4, RZ, RZ, 0x1 ;  /* 0x00000001ff047424 */ /* 0x000fe200078e00ff */
[----:B------:R-:W-:Y:S01]  /*4580*/  LOP3.LUT R12, R12, R7, RZ, 0xc0, !PT ;  /* 0x000000070c0c7212 */ /* 0x000fe200078ec0ff */
[----:B------:R-:W-:Y:S02]  /*4590*/  IMAD.MOV R3, RZ, RZ, -R0 ;  /* 0x000000ffff037224 */ /* 0x000fe400078e0a00 */
[----:B------:R-:W-:Y:S02]  /*45a0*/  IMAD R0, R26, R0, R5 ;  /* 0x000000001a007224 */ /* 0x000fe400078e0205 */
[----:B--2---:R-:W-:-:S02]  /*45b0*/  IMAD R3, R3, R30, R14 ;  /* 0x0000001e03037224 */ /* 0x004fc400078e020e */
[----:B------:R-:W-:Y:S02]  /*45c0*/  @P0 IMAD R21, R15, R13, R24 ;  /* 0x0000000d0f150224 */ /* 0x000fe400078e0218 */
[----:B------:R-:W-:Y:S01]  /*45d0*/  IMAD R5, R3, R20, R12 ;  /* 0x0000001403057224 */ /* 0x000fe200078e020c */
[----:B------:R-:W-:Y:S01]  /*45e0*/  PRMT R3, R4, 0x7610, R3 ;  /* 0x0000761004037816 */ /* 0x000fe20000000003 */
[----:B------:R-:W-:-:S05]  /*45f0*/  IMAD R0, R0, R31, R21 ;  /* 0x0000001f00007224 */ /* 0x000fca00078e0215 */
[----:B------:R-:W-:Y:S02]  /*4600*/  SEL R59, R5, R0, !P0 ;  /* 0x00000000053b7207 */ /* 0x000fe40004000000 */
[----:B------:R-:W-:-:S07]  /*4610*/  SEL R0, R0, R5, !P0 ;  /* 0x0000000500007207 */ /* 0x000fce0004000000 */
.L_x_91:
[----:B------:R-:W-:Y:S01]  /*4620*/  LOP3.LUT P0, RZ, R3, 0xff, RZ, 0xc0, !PT ;  /* 0x000000ff03ff7812 */ /* 0x000fe2000780c0ff */
[----:B------:R-:W-:-:S12]  /*4630*/  IMAD.MOV.U32 R58, RZ, RZ, R0 ;  /* 0x000000ffff3a7224 */ /* 0x000fd800078e0000 */
[----:B------:R-:W-:Y:S05]  /*4640*/  @P0 BRA `(.L_x_94) ;  /* 0xffffffc800400947 */ /* 0x000fea000383ffff */
[----:B------:R-:W-:Y:S05]  /*4650*/  EXIT ;  /* 0x000000000000794d */ /* 0x000fea0003800000 */
.L_x_3:
[----:B0-----:R-:W-:Y:S01]  /*4660*/  ULDC.64 UR4, c[0x0][0x650] ;  /* 0x0001940000047ab9 */ /* 0x001fe20000000a00 */
        /* <DEDUP_REMOVED lines=25> */
.L_x_96:
[--C-:B------:R-:W-:Y:S01]  /*4800*/  SHF.R.U64 R12, R10, R14, R11.reuse ;  /* 0x0000000e0a0c7219 */ /* 0x100fe2000000120b */
[----:B------:R-:W0:Y:S01]  /*4810*/  LDC R22, c[0x0][0x618] ;  /* 0x00018600ff167b82 */ /* 0x000e220000000800 */
[----:B------:R-:W-:Y:S01]  /*4820*/  I2FP.F32.U32 R6, R4 ;  /* 0x0000000400067245 */ /* 0x000fe20000201000 */
[----:B------:R-:W-:Y:S01]  /*4830*/  ULDC UR4, c[0x0][0x150] ;  /* 0x0000540000047ab9 */ /* 0x000fe20000000800 */
[----:B------:R-:W-:Y:S02]  /*4840*/  SHF.R.U32.HI R5, RZ, R14, R11 ;  /* 0x0000000eff057219 */ /* 0x000fe4000001160b */
[----:B------:R-:W-:Y:S01]  /*4850*/  IADD3 R9, P0, RZ, -R12, RZ ;  /* 0x8000000cff097210 */ /* 0x000fe20007f1e0ff */
[----:B------:R-:W-:Y:S01]  /*4860*/  FMUL R11, R6, UR4 ;  /* 0x00000004060b7c20 */ /* 0x000fe20008400000 */
[----:B------:R-:W-:Y:S01]  /*4870*/  ULDC UR4, c[0x0][0x154] ;  /* 0x0000550000047ab9 */ /* 0x000fe20000000800 */
[----:B------:R-:W1:Y:S02]  /*4880*/  LDC.64 R24, c[0x0][0x640] ;  /* 0x00019000ff187b82 */ /* 0x000e640000000a00 */
[----:B------:R-:W-:-:S02]  /*4890*/  IMAD.X R5, RZ, RZ, ~R5, P0 ;  /* 0x000000ffff057224 */ /* 0x000fc400000e0e05 */
[----:B------:R-:W2:Y:S01]  /*48a0*/  F2I.U32.TRUNC.NTZ R11, R11 ;  /* 0x0000000b000b7305 */ /* 0x000ea2000020f000 */
[----:B------:R-:W-:-:S03]  /*48b0*/  IMAD.WIDE.U32 R6, R9, R20, R16 ;  /* 0x0000001409067225 */ /* 0x000fc600078e0010 */
[----:B------:R-:W3:Y:S01]  /*48c0*/  LDC R13, c[0x0][0x144] ;  /* 0x00005100ff0d7b82 */ /* 0x000ee20000000800 */
[----:B------:R-:W-:-:S04]  /*48d0*/  IMAD R8, R5, R20, RZ ;  /* 0x0000001405087224 */ /* 0x000fc800078e02ff */
[----:B------:R-:W-:Y:S02]  /*48e0*/  IMAD R5, R9, R21, R8 ;  /* 0x0000001509057224 */ /* 0x000fe400078e0208 */
[----:B------:R-:W-:Y:S01]  /*48f0*/  IMAD.MOV.U32 R8, RZ, RZ, -0x1 ;  /* 0xffffffffff087424 */ /* 0x000fe200078e00ff */
[----:B------:R-:W4:Y:S01]  /*4900*/  LDC R14, c[0x0][0x608] ;  /* 0x00018200ff0e7b82 */ /* 0x000f220000000800 */
[----:B------:R-:W-:Y:S01]  /*4910*/  IMAD.IADD R5, R7, 0x1, R5 ;  /* 0x0000000107057824 */ /* 0x000fe200078e0205 */
[----:B------:R-:W-:-:S04]  /*4920*/  I2FP.F32.U32 R7, R3 ;  /* 0x0000000300077245 */ /* 0x000fc80000201000 */
[-C--:B0-----:R-:W-:Y:S01]  /*4930*/  SHF.R.U64 R10, R6, R22.reuse, R5 ;  /* 0x00000016060a7219 */ /* 0x081fe20000001205 */
[----:B--2---:R-:W-:Y:S01]  /*4940*/  IMAD.MOV R6, RZ, RZ, -R11 ;  /* 0x000000ffff067224 */ /* 0x004fe200078e0a0b */
[----:B------:R-:W0:Y:S01]  /*4950*/  LDC R9, c[0x0][0x658] ;  /* 0x00019600ff097b82 */ /* 0x000e220000000800 */
[----:B-1----:R-:W-:Y:S01]  /*4960*/  ISETP.NE.U32.AND P0, PT, R24, RZ, PT ;  /* 0x000000ff1800720c */ /* 0x002fe20003f05070 */
[----:B------:R-:W-:Y:S01]  /*4970*/  FMUL R7, R7, UR4 ;  /* 0x0000000407077c20 */ /* 0x000fe20008400000 */
[----:B------:R-:W-:Y:S02]  /*4980*/  SHF.R.U32.HI R5, RZ, R22, R5 ;  /* 0x00000016ff057219 */ /* 0x000fe40000011605 */
[----:B------:R-:W-:-:S03]  /*4990*/  ISETP.NE.AND.EX P0, PT, R25, RZ, PT, P0 ;  /* 0x000000ff1900720c */ /* 0x000fc60003f05300 */
[----:B------:R-:W1:Y:S01]  /*49a0*/  LDC R20, c[0x0][0x148] ;  /* 0x00005200ff147b82 */ /* 0x000e620000000800 */
[----:B---3--:R-:W-:Y:S02]  /*49b0*/  IMAD R23, R13, R6, R4 ;  /* 0x000000060d177224 */ /* 0x008fe400078e0204 */
[----:B------:R-:W-:-:S05]  /*49c0*/  IMAD.MOV.U32 R6, RZ, RZ, 0x1 ;  /* 0x00000001ff067424 */ /* 0x000fca00078e00ff */
[----:B------:R-:W2:Y:S01]  /*49d0*/  LDC R21, c[0x0][0x600] ;  /* 0x00018000ff157b82 */ /* 0x000ea20000000800 */
[-CC-:B----4-:R-:W-:Y:S02]  /*49e0*/  SHF.R.U64 R13, R10, R14.reuse, R5.reuse ;  /* 0x0000000e0a0d7219 */ /* 0x190fe40000001205 */
[----:B------:R-:W-:Y:S02]  /*49f0*/  SHF.R.U32.HI R4, RZ, R14, R5 ;  /* 0x0000000eff047219 */ /* 0x000fe40000011605 */
[----:B------:R3:W4:Y:S03]  /*4a00*/  F2I.U32.TRUNC.NTZ R14, R7 ;  /* 0x00000007000e7305 */ /* 0x000726000020f000 */
[----:B------:R-:W1:Y:S01]  /*4a10*/  LDC R26, c[0x0][0x648] ;  /* 0x00019200ff1a7b82 */ /* 0x000e620000000800 */
[-C--:B0-----:R-:W-:Y:S02]  /*4a20*/  SHF.R.U64 R15, R13, R9.reuse, R4 ;  /* 0x000000090d0f7219 */ /* 0x081fe40000001204 */
[----:B------:R-:W-:-:S02]  /*4a30*/  SHF.L.U32 R8, R8, R9, RZ ;  /* 0x0000000908087219 */ /* 0x000fc400000006ff */
[-C--:B------:R-:W-:Y:S01]  /*4a40*/  SHF.R.U32.HI R5, RZ, R9.reuse, R4 ;  /* 0x00000009ff057219 */ /* 0x080fe20000011604 */
[----:B------:R-:W-:Y:S01]  /*4a50*/  IMAD.MOV.U32 R4, RZ, RZ, R15 ;  /* 0x000000ffff047224 */ /* 0x000fe200078e000f */
[----:B------:R-:W-:Y:S01]  /*4a60*/  SHF.L.U32 R22, R6, R9, RZ ;  /* 0x0000000906167219 */ /* 0x000fe200000006ff */
[----:B------:R-:W0:Y:S01]  /*4a70*/  LDC R27, c[0x0][0x638] ;  /* 0x00018e00ff1b7b82 */ /* 0x000e220000000800 */
[----:B------:R-:W-:-:S07]  /*4a80*/  LOP3.LUT R28, RZ, R8, RZ, 0x33, !PT ;  /* 0x00000008ff1c7212 */ /* 0x000fce00078e33ff */
        /* <DEDUP_REMOVED lines=12> */
.L_x_97:
[----:B------:R-:W-:Y:S01]  /*4b50*/  ISETP.NE.AND P0, PT, R2, 0x1, PT ;  /* 0x000000010200780c */ /* 0x000fe20003f05270 */
[----:B--2---:R-:W-:Y:S01]  /*4b60*/  VIADD R7, R21, 0xffffffff ;  /* 0xffffffff15077836 */ /* 0x004fe20000000000 */
[----:B-1----:R-:W-:Y:S01]  /*4b70*/  SHF.R.U64 R5, R4, R26, R5 ;  /* 0x0000001a04057219 */ /* 0x002fe20000001205 */
[----:B------:R-:W-:Y:S01]  /*4b80*/  IMAD.MOV R14, RZ, RZ, -R14 ;  /* 0x000000ffff0e7224 */ /* 0x000fe200078e0a0e */
[----:B------:R-:W-:Y:S01]  /*4b90*/  LOP3.LUT R4, R13, R28, RZ, 0xc0, !PT ;  /* 0x0000001c0d047212 */ /* 0x000fe200078ec0ff */
[----:B------:R-:W-:Y:S01]  /*4ba0*/  IMAD.MOV.U32 R8, RZ, RZ, R12 ;  /* 0x000000ffff087224 */ /* 0x000fe200078e000c */
[----:B------:R-:W-:Y:S01]  /*4bb0*/  LOP3.LUT R10, R10, R7, RZ, 0xc0, !PT ;  /* 0x000000070a0a7212 */ /* 0x000fe200078ec0ff */
[----:B------:R-:W-:Y:S02]  /*4bc0*/  IMAD.MOV R6, RZ, RZ, -R5 ;  /* 0x000000ffff067224 */ /* 0x000fe400078e0a05 */
[----:B------:R-:W-:-:S04]  /*4bd0*/  IMAD R4, R22, R5, R4 ;  /* 0x0000000516047224 */ /* 0x000fc800078e0204 */
[----:B------:R-:W-:Y:S02]  /*4be0*/  @P0 IMAD R23, R20, R14, R3 ;  /* 0x0000000e14170224 */ /* 0x000fe400078e0203 */
[----:B0-----:R-:W-:Y:S02]  /*4bf0*/  IMAD R3, R6, R27, R15 ;  /* 0x0000001b06037224 */ /* 0x001fe400078e020f */
[----:B------:R-:W-:Y:S02]  /*4c00*/  IMAD R7, R4, R29, R23 ;  /* 0x0000001d04077224 */ /* 0x000fe400078e0217 */
[----:B------:R-:W-:Y:S02]  /*4c10*/  IMAD R4, R3, R21, R10 ;  /* 0x0000001503047224 */ /* 0x000fe400078e020a */
[----:B------:R-:W-:-:S03]  /*4c20*/  IMAD.MOV.U32 R6, RZ, RZ, 0x1 ;  /* 0x00000001ff067424 */ /* 0x000fc600078e00ff */
[----:B------:R-:W-:Y:S02]  /*4c30*/  SEL R9, R4, R7, !P0 ;  /* 0x0000000704097207 */ /* 0x000fe40004000000 */
[----:B------:R-:W-:-:S07]  /*4c40*/  SEL R7, R7, R4, !P0 ;  /* 0x0000000407077207 */ /* 0x000fce0004000000 */
.L_x_95:
[----:B------:R-:W-:-:S08]  /*4c50*/  NOP ;  /* 0x0000000000007918 */ /* 0x000fd00000000000 */
[----:B------:R-:W0:-:S00]  /*4c60*/  USETMAXREG.DEALLOC.CTAPOOL 0x28 ;  /* 0x00000028000079c8 */ /* 0x000e0000080e0500 */
[----:B0-----:R-:W-:-:S13]  /*4c70*/  ISETP.NE.AND P0, PT, R0, RZ, PT ;  /* 0x000000ff0000720c */ /* 0x001fda0003f05270 */
[----:B------:R-:W-:Y:S05]  /*4c80*/  @P0 EXIT ;  /* 0x000000000000094d */ /* 0x000fea0003800000 */
[----:B------:R-:W-:Y:S01]  /*4c90*/  LOP3.LUT P0, RZ, R6, 0xff, RZ, 0xc0, !PT ;  /* 0x000000ff06ff7812 */ /* 0x000fe2000780c0ff */
[----:B------:R-:W-:Y:S02]  /*4ca0*/  IMAD.MOV.U32 R0, RZ, RZ, 0x1 ;  /* 0x00000001ff007424 */ /* 0x000fe400078e00ff */
[----:B------:R-:W-:-:S10]  /*4cb0*/  IMAD.MOV.U32 R12, RZ, RZ, RZ ;  /* 0x000000ffff0c7224 */ /* 0x000fd400078e00ff */
[----:B------:R-:W-:Y:S05]  /*4cc0*/  @!P0 BRA `(.L_x_98) ;  /* 0x0000000c00308947 */ /* 0x000fea0003800000 */
[----:B------:R-:W0:Y:S01]  /*4cd0*/  LDC R0, c[0x0][0x28c] ;  /* 0x0000a300ff007b82 */ /* 0x000e220000000800 */
[----:B------:R-:W-:Y:S01]  /*4ce0*/  ULDC UR5, c[0x0][0x600] ;  /* 0x0001800000057ab9 */ /* 0x000fe20000000800 */
[----:B------:R-:W-:Y:S01]  /*4cf0*/  ULDC UR4, c[0x0][0xc] ;  /* 0x0000030000047ab9 */ /* 0x000fe20000000800 */
[----:B------:R-:W-:Y:S01]  /*4d00*/  UIADD3 UR16, UR5, -0x1, URZ ;  /* 0xffffffff05107890 */ /* 0x000fe2000fffe03f */
[C---:B------:R-:W-:Y:S01]  /*4d10*/  LOP3.LUT P2, RZ, R18.reuse, 0x7f, RZ, 0xc0, !PT ;  /* 0x0000007f12ff7812 */ /* 0x040fe2000784c0ff */
[----:B------:R-:W-:Y:S01]  /*4d20*/  ULDC UR6, c[0x0][0x658] ;  /* 0x0001960000067ab9 */ /* 0x000fe20000000800 */
[----:B------:R-:W-:Y:S01]  /*4d30*/  ULDC UR5, c[0x0][0x10] ;  /* 0x0000040000057ab9 */ /* 0x000fe20000000800 */
[----:B------:R-:W-:Y:S01]  /*4d40*/  UMOV UR7, 0xffffffff ;  /* 0xffffffff00077882 */ /* 0x000fe20000000000 */
[----:B------:R-:W-:Y:S01]  /*4d50*/  UMOV UR8, 0x1 ;  /* 0x0000000100087882 */ /* 0x000fe20000000000 */
[----:B------:R-:W-:Y:S01]  /*4d60*/  UIMAD.WIDE.U32 UR4, UR4, UR5, URZ ;  /* 0x00000005040472a5 */ /* 0x000fe2000f8e003f */
[----:B------:R-:W-:Y:S01]  /*4d70*/  LOP3.LUT P0, RZ, R18, 0x1f, RZ, 0xc0, !PT ;  /* 0x0000001f12ff7812 */ /* 0x000fe2000780c0ff */
[----:B------:R-:W-:Y:S01]  /*4d80*/  USHF.L.U32 UR7, UR7, UR6, URZ ;  /* 0x0000000607077299 */ /* 0x000fe2000800063f */
[----:B------:R-:W-:Y:S01]  /*4d90*/  BSSY B0, `(.L_x_98) ;  /* 0x00000bf000007945 */ /* 0x000fe20003800000 */
[----:B------:R-:W-:Y:S01]  /*4da0*/  USHF.L.U32 UR18, UR8, UR6, URZ ;  /* 0x0000000608127299 */ /* 0x000fe2000800063f */
[----:B------:R-:W-:Y:S01]  /*4db0*/  IMAD.MOV.U32 R13, RZ, RZ, 0x1 ;  /* 0x00000001ff0d7424 */ /* 0x000fe200078e00ff */
[----:B------:R-:W-:Y:S01]  /*4dc0*/  LOP3.LUT R11, R19, 0x2, RZ, 0xfc, !PT ;  /* 0x00000002130b7812 */ /* 0x000fe200078efcff */
[----:B------:R-:W-:Y:S01]  /*4dd0*/  ULDC UR6, c[0x0][0x14] ;  /* 0x0000050000067ab9 */ /* 0x000fe20000000800 */
[----:B------:R-:W-:Y:S01]  /*4de0*/  PLOP3.LUT P0, PT, P0, P2, PT, 0x8a, 0x0 ;  /* 0x000000000000781c */ /* 0x000fe20000705172 */
[----:B------:R-:W-:Y:S01]  /*4df0*/  UIMAD.WIDE.U32 UR20, UR4, UR6, URZ ;  /* 0x00000006041472a5 */ /* 0x000fe2000f8e003f */
[----:B------:R-:W-:Y:S01]  /*4e00*/  IMAD.MOV.U32 R12, RZ, RZ, RZ ;  /* 0x000000ffff0c7224 */ /* 0x000fe200078e00ff */
[----:B------:R-:W-:-:S02]  /*4e10*/  UIMAD UR13, UR5, UR6, URZ ;  /* 0x00000006050d72a4 */ /* 0x000fc4000f8e023f */
[----:B------:R-:W-:Y:S01]  /*4e20*/  ULOP3.LUT UR17, URZ, UR7, URZ, 0x33, !UPT ;  /* 0x000000073f117292 */ /* 0x000fe2000f8e333f */
[----:B0-----:R-:W-:Y:S01]  /*4e30*/  VIADD R0, R0, 0x3f ;  /* 0x0000003f00007836 */ /* 0x001fe20000000000 */
[----:B------:R-:W-:Y:S01]  /*4e40*/  UIADD3 UR13, UR21, UR13, URZ ;  /* 0x0000000d150d7290 */ /* 0x000fe2000fffe03f */
[----:B------:R-:W-:-:S03]  /*4e50*/  ULDC.64 UR22, c[0x0][0x198] ;  /* 0x0000660000167ab9 */ /* 0x000fc60000000a00 */
[----:B------:R-:W-:-:S04]  /*4e60*/  SHF.R.S32.HI R3, RZ, 0x1f, R0 ;  /* 0x0000001fff037819 */ /* 0x000fc80000011400 */
[----:B------:R-:W-:Y:S01]  /*4e70*/  LEA.HI R3, R3, R0, RZ, 0x6 ;  /* 0x0000000003037211 */ /* 0x000fe200078f30ff */
[----:B------:R-:W-:-:S03]  /*4e80*/  IMAD.MOV.U32 R0, RZ, RZ, 0x1 ;  /* 0x00000001ff007424 */ /* 0x000fc600078e00ff */
[----:B------:R-:W-:-:S05]  /*4e90*/  SHF.R.S32.HI R3, RZ, 0x6, R3 ;  /* 0x00000006ff037819 */ /* 0x000fca0000011403 */
[----:B------:R-:W-:-:S07]  /*4ea0*/  VIADD R10, R3, 0x1 ;  /* 0x00000001030a7836 */ /* 0x000fce0000000000 */
.L_x_110:
[----:B------:R-:W-:-:S03]  /*4eb0*/  UMOV UR4, 0xffffffff ;  /* 0xffffffff00047882 */ /* 0x000fc60000000000 */
[----:B------:R-:W-:Y:S05]  /*4ec0*/  BRA.DIV UR4, `(.L_x_99) ;  /* 0x0000000e04c07947 */ /* 0x000fea000b800000 */
[----:B------:R-:W-:-:S13]  /*4ed0*/  ELECT P6, URZ, PT ;  /* 0x00000000003f782f */ /* 0x000fda00038c0000 */
.L_x_122:
[----:B------:R-:W0:Y:S01]  /*4ee0*/  LDC R4, c[0x0][0x28c] ;  /* 0x0000a300ff047b82 */ /* 0x000e220000000800 */
[----:B------:R-:W-:Y:S01]  /*4ef0*/  BSSY B1, `(.L_x_100) ;  /* 0x0000037000017945 */ /* 0x000fe20003800000 */
[----:B0-----:R-:W-:-:S13]  /*4f00*/  ISETP.LT.OR P6, PT, R4, 0x1, !P6 ;  /* 0x000000010400780c */ /* 0x001fda00077c1670 */
[----:B------:R-:W-:Y:S05]  /*4f10*/  @P6 BRA `(.L_x_101) ;  /* 0x0000000000d06947 */ /* 0x000fea0003800000 */
[----:B------:R-:W-:Y:S02]  /*4f20*/  IMAD.SHL.U32 R15, R9, 0x40, RZ ;  /* 0x00000040090f7824 */ /* 0x000fe400078e00ff */
[----:B------:R-:W-:Y:S02]  /*4f30*/  IMAD.SHL.U32 R18, R7, 0x80, RZ ;  /* 0x0000008007127824 */ /* 0x000fe400078e00ff */
[----:B------:R-:W-:Y:S02]  /*4f40*/  IMAD.MOV.U32 R20, RZ, RZ, RZ ;  /* 0x000000ffff147224 */ /* 0x000fe400078e00ff */
[----:B------:R-:W-:Y:S02]  /*4f50*/  IMAD.MOV.U32 R4, RZ, RZ, R10 ;  /* 0x000000ffff047224 */ /* 0x000fe400078e000a */
[----:B------:R-:W-:Y:S02]  /*4f60*/  IMAD.MOV.U32 R5, RZ, RZ, R0 ;  /* 0x000000ffff057224 */ /* 0x000fe400078e0000 */
[----:B------:R-:W-:-:S07]  /*4f70*/  IMAD.MOV.U32 R6, RZ, RZ, R12 ;  /* 0x000000ffff067224 */ /* 0x000fce00078e000c */
.L_x_105:
[----:B------:R-:W0:Y:S01]  /*4f80*/  S2R R14, SR_CgaCtaId ;  /* 0x00000000000e7919 */ /* 0x000e220000008800 */
[----:B------:R-:W-:Y:S01]  /*4f90*/  MOV R7, 0x400 ;  /* 0x0000040000077802 */ /* 0x000fe20000000f00 */
[----:B------:R-:W1:Y:S03]  /*4fa0*/  @!P2 LDC R9, c[0x0][0x500] ;  /* 0x00014000ff09ab82 */ /* 0x000e660000000800 */
[----:B0-----:R-:W-:Y:S02]  /*4fb0*/  LEA R21, R14, R7, 0x18 ;  /* 0x000000070e157211 */ /* 0x001fe400078ec0ff */
[----:B------:R-:W-:-:S03]  /*4fc0*/  SHF.L.U32 R7, R5, 0x1f, RZ ;  /* 0x0000001f05077819 */ /* 0x000fc600000006ff */
[----:B------:R-:W-:-:S04]  /*4fd0*/  IMAD R14, R6, 0x8, R21 ;  /* 0x00000008060e7824 */ /* 0x000fc800078e0215 */
[----:B------:R-:W0:Y:S02]  /*4fe0*/  SYNCS.PHASECHK.TRANS64.TRYWAIT P1, [R14+URZ+0x28], R7 ;  /* 0x000028070e0075a7 */ /* 0x000e24000802017f */
[----:B01----:R-:W-:Y:S05]  /*4ff0*/  @!P1 BRA `(.L_x_102) ;  /* 0x0000000c00949947 */ /* 0x003fea0003800000 */
.L_x_123:
[----:B0-----:R-:W-:Y:S01]  /*5000*/  PRMT R7, R11, 0x9910, RZ ;  /* 0x000099100b077816 */ /* 0x001fe200000000ff */
[----:B------:R0:W-:Y:S03]  /*5010*/  @!P2 SYNCS.ARRIVE.TRANS64 RZ, [R14+URZ], R9 ;  /* 0x000000090effa9a7 */ /* 0x0001e6000800003f */
[----:B------:R-:W-:-:S13]  /*5020*/  ISETP.NE.AND P1, PT, R7, 0x2, PT ;  /* 0x000000020700780c */ /* 0x000fda0003f25270 */
[----:B0-----:R-:W-:Y:S05]  /*5030*/  @P1 BRA `(.L_x_103) ;  /* 0x0000000000041947 */ /* 0x001fea0003800000 */
[----:B------:R-:W-:Y:S01]  /*5040*/  BPT.TRAP 0x1 ;  /* 0x000000040000795c */ /* 0x000fe20000300000 */
.L_x_103:
[----:B------:R-:W-:Y:S05]  /*5050*/  @P0 BRA `(.L_x_104) ;  /* 0x0000000000040947 */ /* 0x000fea0003800000 */
[----:B------:R-:W-:Y:S01]  /*5060*/  BPT.TRAP 0x1 ;  /* 0x000000040000795c */ /* 0x000fe20000300000 */
.L_x_104:
[--C-:B------:R-:W-:Y:S01]  /*5070*/  IMAD R7, R6, 0x4000, R21.reuse ;  /* 0x0000400006077824 */ /* 0x100fe200078e0215 */
[----:B------:R-:W-:Y:S01]  /*5080*/  R2UR UR9, R14 ;  /* 0x000000000e0972ca */ /* 0x000fe200000e0000 */
[----:B------:R-:W-:Y:S01]  /*5090*/  IMAD R21, R6, 0x2000, R21 ;  /* 0x0000200006157824 */ /* 0x000fe200078e0215 */
[----:B------:R-:W-:Y:S01]  /*50a0*/  UIADD3 UR4, UP0, UR22, 0xf0, URZ ;  /* 0x000000f016047890 */ /* 0x000fe2000ff1e03f */
[----:B------:R-:W-:Y:S01]  /*50b0*/  VIADD R4, R4, 0xffffffff ;  /* 0xffffffff04047836 */ /* 0x000fe20000000000 */
[----:B------:R-:W-:Y:S01]  /*50c0*/  R2UR UR5, R7 ;  /* 0x00000000070572ca */ /* 0x000fe200000e0000 */
[----:B------:R-:W-:Y:S01]  /*50d0*/  UIADD3 UR24, UP1, UR22, 0x1f0, URZ ;  /* 0x000001f016187890 */ /* 0x000fe2000ff3e03f */
[----:B------:R-:W-:Y:S01]  /*50e0*/  R2UR UR8, R21 ;  /* 0x00000000150872ca */ /* 0x000fe200000e0000 */
[----:B------:R-:W-:Y:S01]  /*50f0*/  VIADD R6, R6, 0x1 ;  /* 0x0000000106067836 */ /* 0x000fe20000000000 */
[----:B------:R-:W-:Y:S01]  /*5100*/  R2UR UR11, R18 ;  /* 0x00000000120b72ca */ /* 0x000fe200000e0000 */
[----:B------:R-:W-:Y:S01]  /*5110*/  UIADD3.X UR25, URZ, UR23, URZ, UP1, !UPT ;  /* 0x000000173f197290 */ /* 0x000fe20008ffe43f */
[----:B------:R-:W-:Y:S01]  /*5120*/  R2UR UR10, R20 ;  /* 0x00000000140a72ca */ /* 0x000fe200000e0000 */
[----:B------:R-:W-:Y:S01]  /*5130*/  UMOV UR6, 0x0 ;  /* 0x0000000000067882 */ /* 0x000fe20000000000 */
[----:B------:R-:W-:Y:S01]  /*5140*/  R2UR UR12, R8 ;  /* 0x00000000080c72ca */ /* 0x000fe200000e0000 */
[----:B------:R-:W-:Y:S01]  /*5150*/  UMOV UR7, 0x10000000 ;  /* 0x1000000000077882 */ /* 0x000fe20000000000 */
[----:B------:R-:W-:Y:S01]  /*5160*/  R2UR UR19, R15 ;  /* 0x000000000f1372ca */ /* 0x000fe200000e0000 */
[----:B------:R-:W-:Y:S01]  /*5170*/  VIADD R20, R20, 0x40 ;  /* 0x0000004014147836 */ /* 0x000fe20000000000 */
[----:B------:R-:W-:Y:S01]  /*5180*/  ISETP.GT.AND P3, PT, R4, 0x1, PT ;  /* 0x000000010400780c */ /* 0x000fe20003f64270 */
[----:B------:R-:W-:Y:S01]  /*5190*/  UIADD3 UR14, UR5, 0x100, URZ ;  /* 0x00000100050e7890 */ /* 0x000fe2000fffe03f */
[----:B------:R-:W-:Y:S01]  /*51a0*/  ISETP.NE.AND P1, PT, R6, 0x5, PT ;  /* 0x000000050600780c */ /* 0x000fe20003f25270 */
[----:B------:R-:W-:-:S02]  /*51b0*/  UIADD3.X UR5, URZ, UR23, URZ, UP0, !UPT ;  /* 0x000000173f057290 */ /* 0x000fc400087fe43f */
[----:B------:R-:W-:Y:S01]  /*51c0*/  UIADD3 UR15, UR8, 0x14100, URZ ;  /* 0x00014100080f7890 */ /* 0x000fe2000fffe03f */
[----:B------:R-:W-:Y:S02]  /*51d0*/  SEL R14, RZ, 0x1, P1 ;  /* 0x00000001ff0e7807 */ /* 0x000fe40000800000 */
[----:B------:R-:W-:Y:S01]  /*51e0*/  UMOV UR8, UR14 ;  /* 0x0000000e00087c82 */ /* 0x000fe20008000000 */
[----:B------:R-:W-:Y:S02]  /*51f0*/  SEL R6, R6, RZ, P1 ;  /* 0x000000ff06067207 */ /* 0x000fe40000800000 */
[----:B------:R-:W-:Y:S01]  /*5200*/  LOP3.LUT R5, R5, R14, RZ, 0x3c, !PT ;  /* 0x0000000e05057212 */ /* 0x000fe200078e3cff */
[----:B------:R0:W-:Y:S02]  /*5210*/  UTMALDG.3D [UR8], [UR4], desc[UR6] ;  /* 0x00000608040075b4 */ /* 0x0001e40008011000 */
[----:B0-----:R-:W-:Y:S01]  /*5220*/  UMOV UR8, UR15 ;  /* 0x0000000f00087c82 */ /* 0x001fe20008000000 */
[----:B------:R-:W-:-:S02]  /*5230*/  UMOV UR11, UR19 ;  /* 0x00000013000b7c82 */ /* 0x000fc40008000000 */
[----:B------:R0:W-:Y:S02]  /*5240*/  UTMALDG.3D [UR8], [UR24], desc[UR6] ;  /* 0x00000608180075b4 */ /* 0x0001e40008011000 */
[----:B0-----:R-:W-:Y:S05]  /*5250*/  @P3 BRA `(.L_x_105) ;  /* 0xfffffffc00483947 */ /* 0x001fea000383ffff */
.L_x_101:
[----:B------:R-:W-:Y:S05]  /*5260*/  BSYNC B1 ;  /* 0x0000000000017941 */ /* 0x000fea0003800000 */
.L_x_100:
[----:B------:R-:W-:Y:S01]  /*5270*/  LOP3.LUT P3, RZ, R13, 0xff, RZ, 0xc0, !PT ;  /* 0x000000ff0dff7812 */ /* 0x000fe2000786c0ff */
[----:B------:R-:W-:Y:S01]  /*5280*/  IMAD.IADD R12, R3, 0x1, R12 ;  /* 0x00000001030c7824 */ /* 0x000fe200078e020c */
[----:B------:R-:W-:Y:S01]  /*5290*/  IADD3 R16, P4, R16, UR20, RZ ;  /* 0x0000001410107c10 */ /* 0x000fe2000ff9e0ff */
[----:B------:R-:W-:Y:S01]  /*52a0*/  ULDC.64 UR4, c[0x0][0x650] ;  /* 0x0001940000047ab9 */ /* 0x000fe20000000a00 */
[----:B------:R-:W-:Y:S01]  /*52b0*/  BSSY B1, `(.L_x_106) ;  /* 0x000006a000017945 */ /* 0x000fe20003800000 */
[----:B------:R-:W-:Y:S01]  /*52c0*/  IMAD.MOV.U32 R9, RZ, RZ, -0x1 ;  /* 0xffffffffff097424 */ /* 0x000fe200078e00ff */
[----:B------:R-:W-:Y:S01]  /*52d0*/  ISETP.GT.U32.AND P1, PT, R12, 0x4, PT ;  /* 0x000000040c00780c */ /* 0x000fe20003f24070 */
[----:B------:R-:W-:Y:S01]  /*52e0*/  IMAD.MOV.U32 R8, RZ, RZ, -0x1 ;  /* 0xffffffffff087424 */ /* 0x000fe200078e00ff */
[----:B------:R-:W-:Y:S02]  /*52f0*/  IADD3.X R17, R17, UR13, RZ, P4, !PT ;  /* 0x0000000d11117c10 */ /* 0x000fe4000a7fe4ff */
[----:B------:R-:W-:-:S02]  /*5300*/  ISETP.LT.U32.AND P1, PT, R3, 0x5, P1 ;  /* 0x000000050300780c */ /* 0x000fc40000f21070 */
[----:B------:R-:W-:Y:S01]  /*5310*/  PRMT R13, RZ, 0x7610, R13 ;  /* 0x00007610ff0d7816 */ /* 0x000fe2000000000d */
[----:B------:R-:W0:Y:S01]  /*5320*/  @P3 S2R R5, SR_CgaCtaId ;  /* 0x0000000000053919 */ /* 0x000e220000008800 */
[----:B------:R-:W-:-:S04]  /*5330*/  @P3 MOV R4, 0x400 ;  /* 0x0000040000043802 */ /* 0x000fc80000000f00 */
[----:B0-----:R-:W-:Y:S01]  /*5340*/  @P3 LEA R6, R5, R4, 0x18 ;  /* 0x0000000405063211 */ /* 0x001fe200078ec0ff */
[----:B------:R-:W-:-:S03]  /*5350*/  IMAD.WIDE.U32 R4, R12, -0x33333333, RZ ;  /* 0xcccccccd0c047825 */ /* 0x000fc600078e00ff */
[----:B------:R0:W-:Y:S01]  /*5360*/  @P3 SYNCS.ARRIVE.TRANS64.A1T0 RZ, [R6+URZ+0x68], RZ ;  /* 0x000068ff06ff39a7 */ /* 0x0001e2000810003f */
[----:B------:R-:W-:Y:S02]  /*5370*/  ISETP.GE.U32.AND P3, PT, R3, 0x5, PT ;  /* 0x000000050300780c */ /* 0x000fe40003f66070 */
[----:B------:R-:W-:Y:S02]  /*5380*/  SHF.R.U32.HI R7, RZ, 0x2, R5 ;  /* 0x00000002ff077819 */ /* 0x000fe40000011605 */
[----:B------:R-:W-:Y:S02]  /*5390*/  SEL R5, RZ, 0x1, !P1 ;  /* 0x00000001ff057807 */ /* 0x000fe40004800000 */
[----:B------:R-:W-:Y:S01]  /*53a0*/  ISETP.GE.U32.AND P1, PT, R16, UR4, PT ;  /* 0x0000000410007c0c */ /* 0x000fe2000bf26070 */
[----:B------:R-:W-:Y:S01]  /*53b0*/  IMAD R12, R7, -0x5, R12 ;  /* 0xfffffffb070c7824 */ /* 0x000fe200078e020c */
[----:B------:R-:W-:Y:S02]  /*53c0*/  LOP3.LUT R0, R0, R5, RZ, 0x3c, !PT ;  /* 0x0000000500007212 */ /* 0x000fe400078e3cff */
[----:B------:R-:W-:-:S02]  /*53d0*/  ISETP.GE.U32.AND.EX P1, PT, R17, UR5, PT, P1 ;  /* 0x0000000511007c0c */ /* 0x000fc4000bf26110 */
[----:B------:R-:W-:Y:S02]  /*53e0*/  PRMT R4, RZ, 0x7610, R4 ;  /* 0x00007610ff047816 */ /* 0x000fe40000000004 */
[----:B------:R-:W-:Y:S01]  /*53f0*/  @P3 LOP3.LUT R0, R0, 0x1, R7, 0x78, !PT ;  /* 0x0000000100003812 */ /* 0x000fe200078e7807 */
[----:B------:R-:W-:-:S08]  /*5400*/  IMAD.MOV.U32 R7, RZ, RZ, -0x1 ;  /* 0xffffffffff077424 */ /* 0x000fd000078e00ff */
[----:B0-----:R-:W-:Y:S05]  /*5410*/  @P1 BRA `(.L_x_107) ;  /* 0x00000004004c1947 */ /* 0x001fea0003800000 */
[----:B------:R-:W-:Y:S01]  /*5420*/  ULDC.64 UR4, c[0x0][0x628] ;  /* 0x00018a0000047ab9 */ /* 0x000fe20000000a00 */
[----:B------:R-:W0:Y:S01]  /*5430*/  S2R R15, SR_CTAID.X ;  /* 0x00000000000f7919 */ /* 0x000e220000002500 */
[----:B------:R-:W-:Y:S01]  /*5440*/  ISETP.NE.U32.AND P1, PT, RZ, UR4, PT ;  /* 0x00000004ff007c0c */ /* 0x000fe2000bf25070 */
[----:B------:R-:W-:Y:S01]  /*5450*/  ULDC UR7, c[0x0][0x630] ;  /* 0x00018c0000077ab9 */ /* 0x000fe20000000800 */
[----:B------:R-:W-:Y:S01]  /*5460*/  IMAD.MOV.U32 R4, RZ, RZ, R16 ;  /* 0x000000ffff047224 */ /* 0x000fe200078e0010 */
[----:B------:R-:W1:Y:S01]  /*5470*/  S2R R14, SR_CTAID.Y ;  /* 0x00000000000e7919 */ /* 0x000e620000002600 */
[----:B------:R-:W-:Y:S01]  /*5480*/  ISETP.NE.AND.EX P1, PT, RZ, UR5, PT, P1 ;  /* 0x00000005ff007c0c */ /* 0x000fe2000bf25310 */
[----:B------:R-:W-:-:S12]  /*5490*/  IMAD.MOV.U32 R5, RZ, RZ, R17 ;  /* 0x000000ffff057224 */ /* 0x000fd800078e0011 */
[----:B------:R-:W-:Y:S05]  /*54a0*/  @!P1 BRA `(.L_x_108) ;  /* 0x0000000000289947 */ /* 0x000fea0003800000 */
[----:B------:R-:W-:Y:S02]  /*54b0*/  ULDC UR6, c[0x0][0x634] ;  /* 0x00018d0000067ab9 */ /* 0x000fe40000000800 */
[----:B------:R-:W-:-:S05]  /*54c0*/  IADD3 R9, P1, R16, UR6, RZ ;  /* 0x0000000610097c10 */ /* 0x000fca000ff3e0ff */
[----:B------:R-:W-:-:S04]  /*54d0*/  IMAD.X R21, RZ, RZ, R17, P1 ;  /* 0x000000ffff157224 */ /* 0x000fc800008e0611 */
[----:B------:R-:W-:-:S04]  /*54e0*/  IMAD.WIDE.U32 R6, R21, UR4, RZ ;  /* 0x0000000415067c25 */ /* 0x000fc8000f8e00ff */
[----:B------:R-:W-:-:S04]  /*54f0*/  IMAD.WIDE.U32 R6, P1, R9, UR5, R6 ;  /* 0x0000000509067c25 */ /* 0x000fc8000f820006 */
[----:B------:R-:W-:-:S04]  /*5500*/  IMAD.WIDE.U32 R8, R9, UR4, RZ ;  /* 0x0000000409087c25 */ /* 0x000fc8000f8e00ff */
[----:B------:R-:W-:Y:S01]  /*5510*/  IMAD.X R5, RZ, RZ, RZ, P1 ;  /* 0x000000ffff057224 */ /* 0x000fe200008e06ff */
[----:B------:R-:W-:Y:S01]  /*5520*/  IADD3 RZ, P1, R9, R6, RZ ;  /* 0x0000000609ff7210 */ /* 0x000fe20007f3e0ff */
[----:B------:R-:W-:-:S04]  /*5530*/  IMAD.MOV.U32 R4, RZ, RZ, R7 ;  /* 0x000000ffff047224 */ /* 0x000fc800078e0007 */
[----:B------:R-:W-:-:S08]  /*5540*/  IMAD.WIDE.U32.X R4, R21, UR5, R4, P1 ;  /* 0x0000000515047c25 */ /* 0x000fd000088e0404 */
.L_x_108:
[--C-:B------:R-:W-:Y:S01]  /*5550*/  SHF.R.U64 R8, R4, UR7, R5.reuse ;  /* 0x0000000704087c19 */ /* 0x100fe20008001205 */
[----:B------:R-:W-:Y:S01]  /*5560*/  ULDC.64 UR4, c[0x0][0x620] ;  /* 0x0001880000047ab9 */ /* 0x000fe20000000a00 */
[----:B------:R-:W-:Y:S01]  /*5570*/  SHF.R.U32.HI R4, RZ, UR7, R5 ;  /* 0x00000007ff047c19 */ /* 0x000fe20008011605 */
[----:B------:R-:W2:Y:S01]  /*5580*/  LDC R24, c[0x0][0x144] ;  /* 0x00005100ff187b82 */ /* 0x000ea20000000800 */
[----:B------:R-:W-:Y:S01]  /*5590*/  IADD3 R7, P1, RZ, -R8, RZ ;  /* 0x80000008ff077210 */ /* 0x000fe20007f3e0ff */
[----:B------:R-:W-:Y:S01]  /*55a0*/  ULDC.64 UR8, c[0x0][0x640] ;  /* 0x0001900000087ab9 */ /* 0x000fe20000000a00 */
[----:B0-----:R-:W-:Y:S01]  /*55b0*/  I2FP.F32.U32 R9, R15 ;  /* 0x0000000f00097245 */ /* 0x001fe20000201000 */
[----:B------:R-:W-:Y:S02]  /*55c0*/  ULDC UR6, c[0x0][0x608] ;  /* 0x0001820000067ab9 */ /* 0x000fe40000000800 */
[----:B------:R-:W-:Y:S01]  /*55d0*/  IMAD.X R4, RZ, RZ, ~R4, P1 ;  /* 0x000000ffff047224 */ /* 0x000fe200008e0e04 */
[----:B------:R-:W-:Y:S01]  /*55e0*/  ISETP.NE.U32.AND P1, PT, RZ, UR8, PT ;  /* 0x00000008ff007c0c */ /* 0x000fe2000bf25070 */
[----:B------:R-:W0:Y:S02]  /*55f0*/  LDC R21, c[0x0][0x148] ;  /* 0x00005200ff157b82 */ /* 0x000e240000000800 */
[----:B------:R-:W-:Y:S01]  /*5600*/  IMAD R6, R4, UR4, RZ ;  /* 0x0000000404067c24 */ /* 0x000fe2000f8e02ff */
[----:B------:R-:W-:Y:S01]  /*5610*/  ISETP.NE.AND.EX P1, PT, RZ, UR9, PT, P1 ;  /* 0x00000009ff007c0c */ /* 0x000fe2000bf25310 */
[----:B------:R-:W-:Y:S01]  /*5620*/  IMAD.WIDE.U32 R4, R7, UR4, R16 ;  /* 0x0000000407047c25 */ /* 0x000fe2000f8e0010 */
[----:B------:R-:W-:-:S03]  /*5630*/  ULDC UR4, c[0x0][0x150] ;  /* 0x0000540000047ab9 */ /* 0x000fc60000000800 */
[----:B------:R-:W-:Y:S02]  /*5640*/  IMAD R7, R7, UR5, R6 ;  /* 0x0000000507077c24 */ /* 0x000fe4000f8e0206 */
[----:B------:R-:W-:Y:S01]  /*5650*/  FMUL R6, R9, UR4 ;  /* 0x0000000409067c20 */ /* 0x000fe20008400000 */
[----:B------:R-:W-:Y:S01]  /*5660*/  ULDC UR4, c[0x0][0x618] ;  /* 0x0001860000047ab9 */ /* 0x000fe20000000800 */
[----:B------:R-:W-:Y:S01]  /*5670*/  ULDC UR5, c[0x0][0x154] ;  /* 0x0000550000057ab9 */ /* 0x000fe20000000800 */
[----:B------:R-:W-:-:S03]  /*5680*/  IMAD.IADD R5, R5, 0x1, R7 ;  /* 0x0000000105057824 */ /* 0x000fc600078e0207 */
[----:B------:R-:W3:Y:S02]  /*5690*/  F2I.U32.TRUNC.NTZ R6, R6 ;  /* 0x0000000600067305 */ /* 0x000ee4000020f000 */
[----:B------:R-:W-:Y:S02]  /*56a0*/  SHF.R.U64 R9, R4, UR4, R5 ;  /* 0x0000000404097c19 */ /* 0x000fe40008001205 */
[----:B-1----:R-:W-:-:S05]  /*56b0*/  I2FP.F32.U32 R4, R14 ;  /* 0x0000000e00047245 */ /* 0x002fca0000201000 */
[----:B------:R-:W-:Y:S01]  /*56c0*/  FMUL R22, R4, UR5 ;  /* 0x0000000504167c20 */ /* 0x000fe20008400000 */
[----:B------:R-:W-:Y:S01]  /*56d0*/  SHF.R.U32.HI R4, RZ, UR4, R5 ;  /* 0x00000004ff047c19 */ /* 0x000fe20008011605 */
[----:B------:R-:W-:-:S03]  /*56e0*/  ULDC UR4, c[0x0][0x658] ;  /* 0x0001960000047ab9 */ /* 0x000fc60000000800 */
[--C-:B------:R-:W-:Y:S01]  /*56f0*/  SHF.R.U64 R20, R9, UR6, R4.reuse ;  /* 0x0000000609147c19 */ /* 0x100fe20008001204 */
[----:B------:R-:W1:Y:S01]  /*5700*/  F2I.U32.TRUNC.NTZ R22, R22 ;  /* 0x0000001600167305 */ /* 0x000e62000020f000 */
[----:B------:R-:W-:Y:S01]  /*5710*/  SHF.R.U32.HI R5, RZ, UR6, R4 ;  /* 0x00000006ff057c19 */ /* 0x000fe20008011604 */
[----:B---3--:R-:W-:-:S03]  /*5720*/  IMAD.MOV R6, RZ, RZ, -R6 ;  /* 0x000000ffff067224 */ /* 0x008fc600078e0a06 */
[----:B------:R-:W-:Y:S01]  /*5730*/  SHF.R.U64 R18, R20, UR4, R5 ;  /* 0x0000000414127c19 */ /* 0x000fe20008001205 */
[----:B--2---:R-:W-:Y:S01]  /*5740*/  IMAD R15, R24, R6, R15 ;  /* 0x00000006180f7224 */ /* 0x004fe200078e020f */
[----:B------:R-:W-:-:S03]  /*5750*/  SHF.R.U32.HI R23, RZ, UR4, R5 ;  /* 0x00000004ff177c19 */ /* 0x000fc60008011605 */
[----:B------:R-:W-:Y:S02]  /*5760*/  IMAD.MOV.U32 R4, RZ, RZ, R18 ;  /* 0x000000ffff047224 */ /* 0x000fe400078e0012 */
[----:B------:R-:W-:Y:S01]  /*5770*/  IMAD.MOV.U32 R5, RZ, RZ, R23 ;  /* 0x000000ffff057224 */ /* 0x000fe200078e0017 */
[----:B-1----:R-:W-:Y:S06]  /*5780*/  @!P1 BRA `(.L_x_109) ;  /* 0x0000000000289947 */ /* 0x002fec0003800000 */
[----:B------:R-:W-:Y:S02]  /*5790*/  ULDC UR4, c[0x0][0x64c] ;  /* 0x0001930000047ab9 */ /* 0x000fe40000000800 */
[----:B------:R-:W-:-:S05]  /*57a0*/  IADD3 R5, P1, R18, UR4, RZ ;  /* 0x0000000412057c10 */ /* 0x000fca000ff3e0ff */
[----:B------:R-:W-:-:S04]  /*57b0*/  IMAD.X R23, RZ, RZ, R23, P1 ;  /* 0x000000ffff177224 */ /* 0x000fc800008e0617 */
[----:B------:R-:W-:-:S04]  /*57c0*/  IMAD.WIDE.U32 R6, R23, UR8, RZ ;  /* 0x0000000817067c25 */ /* 0x000fc8000f8e00ff */
[----:B------:R-:W-:-:S04]  /*57d0*/  IMAD.WIDE.U32 R6, P1, R5, UR9, R6 ;  /* 0x0000000905067c25 */ /* 0x000fc8000f820006 */
[----:B------:R-:W-:-:S04]  /*57e0*/  IMAD.WIDE.U32 R4, R5, UR8, RZ ;  /* 0x0000000805047c25 */ /* 0x000fc8000f8e00ff */
[----:B------:R-:W-:Y:S01]  /*57f0*/  IMAD.MOV.U32 R4, RZ, RZ, R7 ;  /* 0x000000ffff047224 */ /* 0x000fe200078e0007 */
[----:B------:R-:W-:Y:S01]  /*5800*/  IADD3 RZ, P3, R5, R6, RZ ;  /* 0x0000000605ff7210 */ /* 0x000fe20007f7e0ff */
[----:B------:R-:W-:-:S04]  /*5810*/  IMAD.X R5, RZ, RZ, RZ, P1 ;  /* 0x000000ffff057224 */ /* 0x000fc800008e06ff */
[----:B------:R-:W-:-:S08]  /*5820*/  IMAD.WIDE.U32.X R4, R23, UR9, R4, P3 ;  /* 0x0000000917047c25 */ /* 0x000fd000098e0404 */
.L_x_109:
[----:B------:R-:W-:Y:S01]  /*5830*/  ISETP.NE.AND P1, PT, R2, 0x1, PT ;  /* 0x000000010200780c */ /* 0x000fe20003f25270 */
[----:B------:R-:W-:Y:S01]  /*5840*/  ULDC UR4, c[0x0][0x648] ;  /* 0x0001920000047ab9 */ /* 0x000fe20000000800 */
[----:B------:R-:W-:Y:S01]  /*5850*/  LOP3.LUT R20, R20, UR17, RZ, 0xc0, !PT ;  /* 0x0000001114147c12 */ /* 0x000fe2000f8ec0ff */
[----:B------:R-:W-:Y:S01]  /*5860*/  IMAD.MOV R22, RZ, RZ, -R22 ;  /* 0x000000ffff167224 */ /* 0x000fe200078e0a16 */
[----:B------:R-:W-:Y:S01]  /*5870*/  SHF.R.U64 R5, R4, UR4, R5 ;  /* 0x0000000404057c19 */ /* 0x000fe20008001205 */
[----:B------:R-:W-:Y:S01]  /*5880*/  ULDC UR4, c[0x0][0x638] ;  /* 0x00018e0000047ab9 */ /* 0x000fe20000000800 */
[----:B------:R-:W-:Y:S01]  /*5890*/  LOP3.LUT R9, R9, UR16, RZ, 0xc0, !PT ;  /* 0x0000001009097c12 */ /* 0x000fe2000f8ec0ff */
[----:B------:R-:W-:Y:S01]  /*58a0*/  ULDC UR5, c[0x0][0x610] ;  /* 0x0001840000057ab9 */ /* 0x000fe20000000800 */
[----:B------:R-:W-:Y:S02]  /*58b0*/  IMAD.MOV.U32 R4, RZ, RZ, 0x1 ;  /* 0x00000001ff047424 */ /* 0x000fe400078e00ff */
[----:B------:R-:W-:-:S02]  /*58c0*/  IMAD.MOV R7, RZ, RZ, -R5 ;  /* 0x000000ffff077224 */ /* 0x000fc400078e0a05 */
[----:B------:R-:W-:Y:S02]  /*58d0*/  IMAD R20, R5, UR18, R20 ;  /* 0x0000001205147c24 */ /* 0x000fe4000f8e0214 */
[----:B0-----:R-:W-:Y:S02]  /*58e0*/  @P1 IMAD R15, R21, R22, R14 ;  /* 0x00000016150f1224 */ /* 0x001fe400078e020e */
[----:B------:R-:W-:Y:S01]  /*58f0*/  IMAD R18, R7, UR4, R18 ;  /* 0x0000000407127c24 */ /* 0x000fe2000f8e0212 */
[----:B------:R-:W-:Y:S01]  /*5900*/  ULDC UR4, c[0x0][0x600] ;  /* 0x0001800000047ab9 */ /* 0x000fe20000000800 */
[----:B------:R-:W-:Y:S02]  /*5910*/  IMAD R15, R20, UR5, R15 ;  /* 0x00000005140f7c24 */ /* 0x000fe4000f8e020f */
[----:B------:R-:W-:-:S05]  /*5920*/  IMAD R18, R18, UR4, R9 ;  /* 0x0000000412127c24 */ /* 0x000fca000f8e0209 */
[----:B------:R-:W-:Y:S02]  /*5930*/  SEL R9, R18, R15, !P1 ;  /* 0x0000000f12097207 */ /* 0x000fe40004800000 */
[----:B------:R-:W-:-:S07]  /*5940*/  SEL R7, R15, R18, !P1 ;  /* 0x000000120f077207 */ /* 0x000fce0004800000 */
.L_x_107:
[----:B------:R-:W-:Y:S05]  /*5950*/  BSYNC B1 ;  /* 0x0000000000017941 */ /* 0x000fea0003800000 */
.L_x_106:
[----:B------:R-:W-:-:S13]  /*5960*/  LOP3.LUT P1, RZ, R4, 0xff, RZ, 0xc0, !PT ;  /* 0x000000ff04ff7812 */ /* 0x000fda000782c0ff */
[----:B------:R-:W-:Y:S05]  /*5970*/  @P1 BRA `(.L_x_110) ;  /* 0xfffffff4004c1947 */ /* 0x000fea000383ffff */
[----:B------:R-:W-:Y:S05]  /*5980*/  BSYNC B0 ;  /* 0x0000000000007941 */ /* 0x000fea0003800000 */
.L_x_98:
[----:B------:R-:W-:-:S03]  /*5990*/  UMOV UR4, 0xffffffff ;  /* 0xffffffff00047882 */ /* 0x000fc60000000000 */
[----:B------:R-:W-:Y:S05]  /*59a0*/  BRA.DIV UR4, `(.L_x_111) ;  /* 0x00000006043c7947 */ /* 0x000fea000b800000 */
[----:B------:R-:W-:-:S13]  /*59b0*/  ELECT P6, URZ, PT ;  /* 0x00000000003f782f */ /* 0x000fda00038c0000 */
.L_x_126:
[----:B------:R-:W-:Y:S04]  /*59c0*/  BSSY B0, `(.L_x_112) ;  /* 0x0000034000007945 */ /* 0x000fe80003800000 */
[----:B------:R-:W-:Y:S05]  /*59d0*/  @!P6 BRA `(.L_x_113) ;  /* 0x0000000000c8e947 */ /* 0x000fea0003800000 */
[----:B------:R-:W-:-:S04]  /*59e0*/  LOP3.LUT R19, R19, 0x2, RZ, 0xfc, !PT ;  /* 0x0000000213137812 */ /* 0x000fc800078efcff */
[----:B------:R-:W-:-:S13]  /*59f0*/  ISETP.NE.AND P0, PT, R19, 0x3, PT ;  /* 0x000000031300780c */ /* 0x000fda0003f05270 */
[----:B------:R-:W-:Y:S05]  /*5a00*/  @!P0 BRA `(.L_x_114) ;  /* 0x0000000000048947 */ /* 0x000fea0003800000 */
[----:B------:R-:W-:Y:S01]  /*5a10*/  BPT.TRAP 0x1 ;  /* 0x000000040000795c */ /* 0x000fe20000300000 */
.L_x_114:
[----:B------:R-:W0:Y:S01]  /*5a20*/  S2R R3, SR_CgaCtaId ;  /* 0x0000000000037919 */ /* 0x000e220000008800 */
[----:B------:R-:W-:-:S04]  /*5a30*/  MOV R2, 0x400 ;  /* 0x0000040000027802 */ /* 0x000fc80000000f00 */
[----:B0-----:R-:W-:Y:S02]  /*5a40*/  LEA R3, R3, R2, 0x18 ;  /* 0x0000000203037211 */ /* 0x001fe400078ec0ff */
[----:B------:R-:W-:-:S03]  /*5a50*/  SHF.L.U32 R2, R0, 0x1f, RZ ;  /* 0x0000001f00027819 */ /* 0x000fc600000006ff */
[----:B------:R-:W-:-:S04]  /*5a60*/  VIADD R3, R3, 0x28 ;  /* 0x0000002803037836 */ /* 0x000fc80000000000 */
[C---:B------:R-:W-:Y:S02]  /*5a70*/  IMAD R7, R12.reuse, 0x8, R3 ;  /* 0x000000080c077824 */ /* 0x040fe400078e0203 */
[----:B------:R-:W-:Y:S02]  /*5a80*/  VIADD R12, R12, 0x1 ;  /* 0x000000010c0c7836 */ /* 0x000fe40000000000 */
[----:B------:R-:W0:Y:S03]  /*5a90*/  SYNCS.PHASECHK.TRANS64.TRYWAIT P0, [R7+URZ], R2 ;  /* 0x00000002070075a7 */ /* 0x000e26000800017f */
[----:B------:R-:W-:-:S04]  /*5aa0*/  ISETP.NE.AND P1, PT, R12, 0x5, PT ;  /* 0x000000050c00780c */ /* 0x000fc80003f25270 */
[----:B------:R-:W-:Y:S02]  /*5ab0*/  SEL R5, RZ, 0x1, P1 ;  /* 0x00000001ff057807 */ /* 0x000fe40000800000 */
[----:B------:R-:W-:Y:S02]  /*5ac0*/  SEL R12, R12, RZ, P1 ;  /* 0x000000ff0c0c7207 */ /* 0x000fe40000800000 */
[----:B------:R-:W-:-:S03]  /*5ad0*/  LOP3.LUT R5, R0, R5, RZ, 0x3c, !PT ;  /* 0x0000000500057212 */ /* 0x000fc600078e3cff */
[----:B------:R-:W-:Y:S01]  /*5ae0*/  IMAD R9, R12, 0x8, R3 ;  /* 0x000000080c097824 */ /* 0x000fe200078e0203 */
[----:B------:R-:W-:Y:S01]  /*5af0*/  SHF.L.U32 R4, R5, 0x1f, RZ ;  /* 0x0000001f05047819 */ /* 0x000fe200000006ff */
[----:B0-----:R-:W-:Y:S06]  /*5b00*/  @!P0 BRA `(.L_x_115) ;  /* 0x0000000400048947 */ /* 0x001fec0003800000 */
.L_x_127:
[----:B------:R-:W1:Y:S01]  /*5b10*/  SYNCS.PHASECHK.TRANS64.TRYWAIT P0, [R9+URZ], R4 ;  /* 0x00000004090075a7 */ /* 0x000e62000800017f */
[----:B------:R-:W-:-:S05]  /*5b20*/  VIADD R0, R12, 0x1 ;  /* 0x000000010c007836 */ /* 0x000fca0000000000 */
[----:B------:R-:W-:-:S04]  /*5b30*/  ISETP.NE.AND P1, PT, R0, 0x5, PT ;  /* 0x000000050000780c */ /* 0x000fc80003f25270 */
[----:B0-----:R-:W-:Y:S02]  /*5b40*/  SEL R2, RZ, 0x1, P1 ;  /* 0x00000001ff027807 */ /* 0x001fe40000800000 */
[----:B------:R-:W-:Y:S02]  /*5b50*/  SEL R0, R0, RZ, P1 ;  /* 0x000000ff00007207 */ /* 0x000fe40000800000 */
[----:B------:R-:W-:-:S03]  /*5b60*/  LOP3.LUT R7, R5, R2, RZ, 0x3c, !PT ;  /* 0x0000000205077212 */ /* 0x000fc600078e3cff */
[----:B------:R-:W-:Y:S01]  /*5b70*/  IMAD R6, R0, 0x8, R3 ;  /* 0x0000000800067824 */ /* 0x000fe200078e0203 */
[----:B------:R-:W-:Y:S01]  /*5b80*/  SHF.L.U32 R5, R7, 0x1f, RZ ;  /* 0x0000001f07057819 */ /* 0x000fe200000006ff */
[----:B-1----:R-:W-:Y:S06]  /*5b90*/  @!P0 BRA `(.L_x_116) ;  /* 0x0000000000f48947 */ /* 0x002fec0003800000 */
.L_x_128:
[----:B------:R-:W1:Y:S01]  /*5ba0*/  SYNCS.PHASECHK.TRANS64.TRYWAIT P0, [R6+URZ], R5 ;  /* 0x00000005060075a7 */ /* 0x000e62000800017f */
[----:B------:R-:W-:-:S05]  /*5bb0*/  VIADD R0, R0, 0x1 ;  /* 0x0000000100007836 */ /* 0x000fca0000000000 */
[----:B------:R-:W-:-:S04]  /*5bc0*/  ISETP.NE.AND P1, PT, R0, 0x5, PT ;  /* 0x000000050000780c */ /* 0x000fc80003f25270 */
[----:B------:R-:W-:Y:S02]  /*5bd0*/  SEL R2, RZ, 0x1, P1 ;  /* 0x00000001ff027807 */ /* 0x000fe40000800000 */
[----:B------:R-:W-:Y:S02]  /*5be0*/  SEL R0, R0, RZ, P1 ;  /* 0x000000ff00007207 */ /* 0x000fe40000800000 */
[----:B------:R-:W-:-:S03]  /*5bf0*/  LOP3.LUT R7, R7, R2, RZ, 0x3c, !PT ;  /* 0x0000000207077212 */ /* 0x000fc600078e3cff */
[----:B0-----:R-:W-:Y:S01]  /*5c00*/  IMAD R9, R0, 0x8, R3 ;  /* 0x0000000800097824 */ /* 0x001fe200078e0203 */
[----:B------:R-:W-:Y:S01]  /*5c10*/  SHF.L.U32 R4, R7, 0x1f, RZ ;  /* 0x0000001f07047819 */ /* 0x000fe200000006ff */
[----:B-1----:R-:W-:Y:S06]  /*5c20*/  @!P0 BRA `(.L_x_117) ;  /* 0x0000000000e48947 */ /* 0x002fec0003800000 */
.L_x_129:
[----:B------:R-:W1:Y:S01]  /*5c30*/  SYNCS.PHASECHK.TRANS64.TRYWAIT P0, [R9+URZ], R4 ;  /* 0x00000004090075a7 */ /* 0x000e62000800017f */
[----:B------:R-:W-:-:S05]  /*5c40*/  VIADD R0, R0, 0x1 ;  /* 0x0000000100007836 */ /* 0x000fca0000000000 */
[----:B------:R-:W-:-:S04]  /*5c50*/  ISETP.NE.AND P1, PT, R0, 0x5, PT ;  /* 0x000000050000780c */ /* 0x000fc80003f25270 */
[----:B------:R-:W-:Y:S02]  /*5c60*/  SEL R2, RZ, 0x1, P1 ;  /* 0x00000001ff027807 */ /* 0x000fe40000800000 */
[----:B------:R-:W-:Y:S02]  /*5c70*/  SEL R0, R0, RZ, P1 ;  /* 0x000000ff00007207 */ /* 0x000fe40000800000 */
[----:B------:R-:W-:Y:S01]  /*5c80*/  LOP3.LUT R2, R7, R2, RZ, 0x3c, !PT ;  /* 0x0000000207027212 */ /* 0x000fe200078e3cff */
[----:B-1----:R-:W-:Y:S06]  /*5c90*/  @!P0 BRA `(.L_x_118) ;  /* 0x0000000000dc8947 */ /* 0x002fec0003800000 */
.L_x_130:
[----:B------:R-:W-:Y:S01]  /*5ca0*/  IMAD R3, R0, 0x8, R3 ;  /* 0x0000000800037824 */ /* 0x000fe200078e0203 */
[----:B------:R-:W-:-:S07]  /*5cb0*/  SHF.L.U32 R0, R2, 0x1f, RZ ;  /* 0x0000001f02007819 */ /* 0x000fce00000006ff */
.L_x_119:
[----:B--2---:R2:W3:Y:S02]  /*5cc0*/  SYNCS.PHASECHK.TRANS64.TRYWAIT P0, [R3+URZ], R0 ;  /* 0x00000000030075a7 */ /* 0x0044e4000800017f */
[----:B---3--:R-:W-:Y:S05]  /*5cd0*/  @!P0 NANOSLEEP.SYNCS 0x989680 ;  /* 0x009896800000895d */ /* 0x008fea0003900000 */
[----:B------:R-:W3:Y:S02]  /*5ce0*/  @!P0 SYNCS.PHASECHK.TRANS64 P0, [R3+URZ], R0 ;  /* 0x00000000030085a7 */ /* 0x000ee4000800007f */
[----:B---3--:R-:W-:Y:S05]  /*5cf0*/  @!P0 BRA `(.L_x_119) ;  /* 0xfffffffc00f08947 */ /* 0x008fea000383ffff */
.L_x_113:
[----:B------:R-:W-:Y:S05]  /*5d00*/  BSYNC B0 ;  /* 0x0000000000007941 */ /* 0x000fea0003800000 */
.L_x_112:
[----:B------:R-:W-:Y:S05]  /*5d10*/  EXIT ;  /* 0x000000000000794d */ /* 0x000fea0003800000 */
.L_x_17:
[----:B---3--:R3:W4:Y:S02]  /*5d20*/  SYNCS.PHASECHK.TRANS64.TRYWAIT P1, [R3+URZ], R0 ;  /* 0x00000000030075a7 */ /* 0x008724000802017f */
[----:B----4-:R-:W-:Y:S05]  /*5d30*/  @!P1 NANOSLEEP.SYNCS 0x989680 ;  /* 0x009896800000995d */ /* 0x010fea0003900000 */
[----:B------:R-:W4:Y:S02]  /*5d40*/  @!P1 SYNCS.PHASECHK.TRANS64 P1, [R3+URZ], R0 ;  /* 0x00000000030095a7 */ /* 0x000f24000802007f */
[----:B----4-:R-:W-:Y:S05]  /*5d50*/  @!P1 BRA `(.L_x_17) ;  /* 0xfffffffc00f09947 */ /* 0x010fea000383ffff */
[----:B------:R-:W-:Y:S05]  /*5d60*/  BRA `(.L_x_16) ;  /* 0xffffffb400307947 */ /* 0x000fea000383ffff */
.L_x_22:
[----:B-1----:R-:W-:-:S04]  /*5d70*/  IMAD.U32 R4, RZ, RZ, UR8 ;  /* 0x00000008ff047e24 */ /* 0x002fc8000f8e00ff */
[----:B------:R1:W2:Y:S03]  /*5d80*/  SYNCS.PHASECHK.TRANS64.TRYWAIT P1, [R4+URZ], R3 ;  /* 0x00000003040075a7 */ /* 0x0002a6000802017f */
[----:B--2---:R-:W-:Y:S05]  /*5d90*/  @!P1 NANOSLEEP.SYNCS 0x989680 ;  /* 0x009896800000995d */ /* 0x004fea0003900000 */
[----:B------:R-:W2:Y:S02]  /*5da0*/  @!P1 SYNCS.PHASECHK.TRANS64 P1, [R4+URZ], R3 ;  /* 0x00000003040095a7 */ /* 0x000ea4000802007f */
[----:B--2---:R-:W-:Y:S05]  /*5db0*/  @!P1 BRA `(.L_x_22) ;  /* 0xfffffffc00ec9947 */ /* 0x004fea000383ffff */
[----:B------:R-:W-:Y:S05]  /*5dc0*/  BRA `(.L_x_21) ;  /* 0xffffffb800107947 */ /* 0x000fea000383ffff */
.L_x_99:
[----:B------:R-:W-:Y:S01]  /*5dd0*/  BSSY B1, `(.L_x_120) ;  /* 0x0000006000017945 */ /* 0x000fe20003800000 */
[----:B------:R-:W-:-:S07]  /*5de0*/  IMAD.MOV.U32 R15, RZ, RZ, -0x1 ;  /* 0xffffffffff0f7424 */ /* 0x000fce00078e00ff */
[----:B------:R-:W-:Y:S05]  /*5df0*/  WARPSYNC.COLLECTIVE R15, `(.L_x_121) ;  /* 0x000000000f0c7348 */ /* 0x000fea0003c00000 */
[----:B------:R-:W-:Y:S02]  /*5e00*/  ELECT P6, UR62, PT ;  /* 0x00000000003e782f */ /* 0x000fe400038c0000 */
[----:B------:R-:W-:Y:S01]  /*5e10*/  MOV R14, UR62 ;  /* 0x0000003e000e7c02 */ /* 0x000fe20008000f00 */
[----:B------:R-:W-:Y:S10]  /*5e20*/  ENDCOLLECTIVE ;  /* 0x000000000000791b */ /* 0x000ff40003800000 */
.L_x_121:
[----:B------:R-:W-:Y:S05]  /*5e30*/  BSYNC B1 ;  /* 0x0000000000017941 */ /* 0x000fea0003800000 */
.L_x_120:
[----:B------:R-:W-:Y:S05]  /*5e40*/  BRA `(.L_x_122) ;  /* 0xfffffff000247947 */ /* 0x000fea000383ffff */
.L_x_102:
[----:B0-----:R0:W1:Y:S02]  /*5e50*/  SYNCS.PHASECHK.TRANS64.TRYWAIT P1, [R14+URZ+0x28], R7 ;  /* 0x000028070e0075a7 */ /* 0x001064000802017f */
[----:B-1----:R-:W-:Y:S05]  /*5e60*/  @!P1 NANOSLEEP.SYNCS 0x989680 ;  /* 0x009896800000995d */ /* 0x002fea0003900000 */
[----:B------:R-:W1:Y:S02]  /*5e70*/  @!P1 SYNCS.PHASECHK.TRANS64 P1, [R14+URZ+0x28], R7 ;  /* 0x000028070e0095a7 */ /* 0x000e64000802007f */
[----:B-1----:R-:W-:Y:S05]  /*5e80*/  @!P1 BRA `(.L_x_102) ;  /* 0xfffffffc00f09947 */ /* 0x002fea000383ffff */
[----:B------:R-:W-:Y:S05]  /*5e90*/  BRA `(.L_x_123) ;  /* 0xfffffff000587947 */ /* 0x000fea000383ffff */
.L_x_111:
[----:B------:R-:W-:Y:S01]  /*5ea0*/  BSSY B0, `(.L_x_124) ;  /* 0x0000006000007945 */ /* 0x000fe20003800000 */
[----:B------:R-:W-:-:S07]  /*5eb0*/  IMAD.MOV.U32 R15, RZ, RZ, -0x1 ;  /* 0xffffffffff0f7424 */ /* 0x000fce00078e00ff */
[----:B------:R-:W-:Y:S05]  /*5ec0*/  WARPSYNC.COLLECTIVE R15, `(.L_x_125) ;  /* 0x000000000f0c7348 */ /* 0x000fea0003c00000 */
[----:B------:R-:W-:Y:S02]  /*5ed0*/  ELECT P6, UR62, PT ;  /* 0x00000000003e782f */ /* 0x000fe400038c0000 */
[----:B------:R-:W-:Y:S01]  /*5ee0*/  MOV R14, UR62 ;  /* 0x0000003e000e7c02 */ /* 0x000fe20008000f00 */
[----:B------:R-:W-:Y:S10]  /*5ef0*/  ENDCOLLECTIVE ;  /* 0x000000000000791b */ /* 0x000ff40003800000 */
.L_x_125:
[----:B------:R-:W-:Y:S05]  /*5f00*/  BSYNC B0 ;  /* 0x0000000000007941 */ /* 0x000fea0003800000 */
.L_x_124:
[----:B------:R-:W-:Y:S05]  /*5f10*/  BRA `(.L_x_126) ;  /* 0xfffffff800a87947 */ /* 0x000fea000383ffff */
.L_x_115:
[----:B0-----:R0:W1:Y:S02]  /*5f20*/  SYNCS.PHASECHK.TRANS64.TRYWAIT P0, [R7+URZ], R2 ;  /* 0x00000002070075a7 */ /* 0x001064000800017f */
[----:B-1----:R-:W-:Y:S05]  /*5f30*/  @!P0 NANOSLEEP.SYNCS 0x989680 ;  /* 0x009896800000895d */ /* 0x002fea0003900000 */
[----:B------:R-:W1:Y:S02]  /*5f40*/  @!P0 SYNCS.PHASECHK.TRANS64 P0, [R7+URZ], R2 ;  /* 0x00000002070085a7 */ /* 0x000e64000800007f */
[----:B-1----:R-:W-:Y:S05]  /*5f50*/  @!P0 BRA `(.L_x_115) ;  /* 0xfffffffc00f08947 */ /* 0x002fea000383ffff */
[----:B------:R-:W-:Y:S05]  /*5f60*/  BRA `(.L_x_127) ;  /* 0xfffffff800e87947 */ /* 0x000fea000383ffff */
.L_x_116:
[----:B0-----:R0:W1:Y:S02]  /*5f70*/  SYNCS.PHASECHK.TRANS64.TRYWAIT P0, [R9+URZ], R4 ;  /* 0x00000004090075a7 */ /* 0x001064000800017f */
[----:B-1----:R-:W-:Y:S05]  /*5f80*/  @!P0 NANOSLEEP.SYNCS 0x989680 ;  /* 0x009896800000895d */ /* 0x002fea0003900000 */
[----:B------:R-:W1:Y:S02]  /*5f90*/  @!P0 SYNCS.PHASECHK.TRANS64 P0, [R9+URZ], R4 ;  /* 0x00000004090085a7 */ /* 0x000e64000800007f */
[----:B-1----:R-:W-:Y:S05]  /*5fa0*/  @!P0 BRA `(.L_x_116) ;  /* 0xfffffffc00f08947 */ /* 0x002fea000383ffff */
[----:B------:R-:W-:Y:S05]  /*5fb0*/  BRA `(.L_x_128) ;  /* 0xfffffff800f87947 */ /* 0x000fea000383ffff */
.L_x_117:
[----:B0-----:R0:W1:Y:S02]  /*5fc0*/  SYNCS.PHASECHK.TRANS64.TRYWAIT P0, [R6+URZ], R5 ;  /* 0x00000005060075a7 */ /* 0x001064000800017f */
[----:B-1----:R-:W-:Y:S05]  /*5fd0*/  @!P0 NANOSLEEP.SYNCS 0x989680 ;  /* 0x009896800000895d */ /* 0x002fea0003900000 */
[----:B------:R-:W1:Y:S02]  /*5fe0*/  @!P0 SYNCS.PHASECHK.TRANS64 P0, [R6+URZ], R5 ;  /* 0x00000005060085a7 */ /* 0x000e64000800007f */
[----:B-1----:R-:W-:Y:S05]  /*5ff0*/  @!P0 BRA `(.L_x_117) ;  /* 0xfffffffc00f08947 */ /* 0x002fea000383ffff */
[----:B------:R-:W-:Y:S05]  /*6000*/  BRA `(.L_x_129) ;  /* 0xfffffffc00087947 */ /* 0x000fea000383ffff */
.L_x_118:
[----:B-1----:R1:W2:Y:S02]  /*6010*/  SYNCS.PHASECHK.TRANS64.TRYWAIT P0, [R9+URZ], R4 ;  /* 0x00000004090075a7 */ /* 0x0022a4000800017f */
[----:B--2---:R-:W-:Y:S05]  /*6020*/  @!P0 NANOSLEEP.SYNCS 0x989680 ;  /* 0x009896800000895d */ /* 0x004fea0003900000 */
[----:B------:R-:W2:Y:S02]  /*6030*/  @!P0 SYNCS.PHASECHK.TRANS64 P0, [R9+URZ], R4 ;  /* 0x00000004090085a7 */ /* 0x000ea4000800007f */
[----:B--2---:R-:W-:Y:S05]  /*6040*/  @!P0 BRA `(.L_x_118) ;  /* 0xfffffffc00f08947 */ /* 0x004fea000383ffff */
[----:B------:R-:W-:Y:S05]  /*6050*/  BRA `(.L_x_130) ;  /* 0xfffffffc00107947 */ /* 0x000fea000383ffff */
.L_x_131:
[----:B------:R-:W-:-:S00]  /*6060*/  BRA `(.L_x_131) ;  /* 0xfffffffc00fc7947 */ /* 0x000fc0000383ffff */
[----:B------:R-:W-:-:S00]  /*6070*/  NOP ;  /* 0x0000000000007918 */ /* 0x000fc00000000000 */
        /* <DEDUP_REMOVED lines=8> */
.L_x_132:


//--------------------- .nv.global.init           --------------------------
	.section	.nv.global.init,"aw",@progbits
.nv.global.init:
	.type		$str$22,@object
	.size		$str$22,($str$23 - $str$22)
$str$22:
        /*0000*/ 	.byte	0x6b, 0x5f, 0x74, 0x69, 0x6c, 0x65, 0x5f, 0x63, 0x6f, 0x75, 0x6e, 0x74, 0x20, 0x3e, 0x3d, 0x20
        /*0010*/ 	.byte	0x31, 0x00
	.type		$str$23,@object
	.size		$str$23,(__unnamed_1 - $str$23)
$str$23:
        /*0012*/ 	.byte	0x2f, 0x74, 0x6d, 0x70, 0x2f, 0x63, 0x75, 0x74, 0x6c, 0x61, 0x73, 0x73, 0x5f, 0x73, 0x77, 0x65
        /*0022*/ 	.byte	0x65, 0x70, 0x5f, 0x73, 0x72, 0x63, 0x2f, 0x69, 0x6e, 0x63, 0x6c, 0x75, 0x64, 0x65, 0x2f, 0x63
        /*0032*/ 	.byte	0x75, 0x74, 0x6c, 0x61, 0x73, 0x73, 0x2f, 0x67, 0x65, 0x6d, 0x6d, 0x2f, 0x63, 0x6f, 0x6c, 0x6c
        /*0042*/ 	.byte	0x65, 0x63, 0x74, 0x69, 0x76, 0x65, 0x2f, 0x73, 0x6d, 0x39, 0x30, 0x5f, 0x6d, 0x6d, 0x61, 0x5f
        /*0052*/ 	.byte	0x74, 0x6d, 0x61, 0x5f, 0x67, 0x6d, 0x6d, 0x61, 0x5f, 0x73, 0x73, 0x5f, 0x77, 0x61, 0x72, 0x70
        /*0062*/ 	.byte	0x73, 0x70, 0x65, 0x63, 0x69, 0x61, 0x6c, 0x69, 0x7a, 0x65, 0x64, 0x2e, 0x68, 0x70, 0x70, 0x00
	.type		__unnamed_1,@object
	.size		__unnamed_1,(.L_0 - __unnamed_1)
__unnamed_1:
        /*0072*/ 	.byte	0x76, 0x6f, 0x69, 0x64, 0x20, 0x63, 0x75, 0x74, 0x6c, 0x61, 0x73, 0x73, 0x3a, 0x3a, 0x67, 0x65
        /* <DEDUP_REMOVED lines=179> */
        /*0bb2*/ 	.byte	0x65, 0x6e, 0x74, 0x69, 0x74, 0x79, 0x5d, 0x00
.L_0:


//--------------------- .nv.shared._ZN7cutlass13device_kernelINS_4gemm6kernel13GemmUniversalIN4cute5tupleIJiiiiEEENS1_10collective13CollectiveMmaINS1_34MainloopSm90TmaGmmaWarpSpecializedILi5ENS5_IJNS4_1CILi1EEESB_SB_EEENS1_35KernelTmaWarpSpecializedCooperativeEEENS5_IJNSA_ILi128EEENSA_ILi64EEESG_EEENS_6half_tENS5_IJlSB_lEEESI_SJ_NS4_8TiledMMAINS4_8MMA_AtomIJNS4_4SM904GMMA25MMA_64x64x16_F32F16F16_SSILNSN_5MajorE0ELSP_0ELNSN_7ScaleInE1ELSQ_1EEEEEENS4_6LayoutINS5_IJNSA_ILi2EEESB_SB_EEENS5_IJSB_NSA_ILi0EEESW_EEEEENS5_IJNS4_10UnderscoreESZ_SZ_EEEEENS4_13SM90_TMA_LOADENS4_14ComposedLayoutINS4_7SwizzleILi3ELi4ELi3EEENS4_18smem_ptr_flag_bitsILi16EEENST_INS5_IJNSA_ILi8EEESG_EEENS5_IJSG_SB_EEEEEEEvNS4_8identityES12_S1C_vS1D_EENS_8epilogue10collective6detail29Sm90TmaWarpSpecializedAdapterINS1G_15DefaultEpilogueISI_SJ_SJ_NS1F_6thread17LinearCombinationISI_Li1EffLNS1K_9ScaleType4KindE0ELNS_15FloatRoundStyleE2ESI_EENS1_15EpilogueDefaultEEEEEvvEEEEvNT_6ParamsE --------------------------
	.section	.nv.shared._ZN7cutlass13device_kernelINS_4gemm6kernel13GemmUniversalIN4cute5tupleIJiiiiEEENS1_10collective13CollectiveMmaINS1_34MainloopSm90TmaGmmaWarpSpecializedILi5ENS5_IJNS4_1CILi1EEESB_SB_EEENS1_35KernelTmaWarpSpecializedCooperativeEEENS5_IJNSA_ILi128EEENSA_ILi64EEESG_EEENS_6half_tENS5_IJlSB_lEEESI_SJ_NS4_8TiledMMAINS4_8MMA_AtomIJNS4_4SM904GMMA25MMA_64x64x16_F32F16F16_SSILNSN_5MajorE0ELSP_0ELNSN_7ScaleInE1ELSQ_1EEEEEENS4_6LayoutINS5_IJNSA_ILi2EEESB_SB_EEENS5_IJSB_NSA_ILi0EEESW_EEEEENS5_IJNS4_10UnderscoreESZ_SZ_EEEEENS4_13SM90_TMA_LOADENS4_14ComposedLayoutINS4_7SwizzleILi3ELi4ELi3EEENS4_18smem_ptr_flag_bitsILi16EEENST_INS5_IJNSA_ILi8EEESG_EEENS5_IJSG_SB_EEEEEEEvNS4_8identityES12_S1C_vS1D_EENS_8epilogue10collective6detail29Sm90TmaWarpSpecializedAdapterINS1G_15DefaultEpilogueISI_SJ_SJ_NS1F_6thread17LinearCombinationISI_Li1EffLNS1K_9ScaleType4KindE0ELNS_15FloatRoundStyleE2ESI_EENS1_15EpilogueDefaultEEEEEvvEEEEvNT_6ParamsE,"aw",@nobits
	.sectionflags	@""
	.align	16
	.zero		1024


//--------------------- .nv.shared.reserved.0     --------------------------
	.section	.nv.shared.reserved.0,"aw",@nobits
	.weak		__nv_reservedSMEM_offset_0_alias
	.size		__nv_reservedSMEM_offset_0_alias, 0, 0
	.other		__nv_reservedSMEM_offset_0_alias,@"STO_CUDA_RESERVED_SHARED STV_DEFAULT"
__nv_reservedSMEM_offset_0_alias:
	.zero		0


//--------------------- .nv.global                --------------------------
	.section	.nv.global,"aw",@nobits
.nv.global:
	.type		_ZN39_INTERNAL_165eac1e_4_k_cu_19fe8434_31764cute1_E,@object
	.size		_ZN39_INTERNAL_165eac1e_4_k_cu_19fe8434_31764cute1_E,(_ZN39_INTERNAL_165eac1e_4_k_cu_19fe8434_31764cuda3std3__45__cpo6cbeginE - _ZN39_INTERNAL_165eac1e_4_k_cu_19fe8434_31764cute1_E)
_ZN39_INTERNAL_165eac1e_4_k_cu_19fe8434_31764cute1_E:
	.zero		1
	.type		_ZN39_INTERNAL_165eac1e_4_k_cu_19fe8434_31764cuda3std3__45__cpo6cbeginE,@object
	.size		_ZN39_INTERNAL_165eac1e_4_k_cu_19fe8434_31764cuda3std3__45__cpo6cbeginE,(_ZN39_INTERNAL_165eac1e_4_k_cu_19fe8434_31764cuda3std3__48in_placeE - _ZN39_INTERNAL_165eac1e_4_k_cu_19fe8434_31764cuda3std3__45__cpo6cbeginE)
_ZN39_INTERNAL_165eac1e_4_k_cu_19fe8434_31764cuda3std3__45__cpo6cbeginE:
	.zero		1
	.type		_ZN39_INTERNAL_165eac1e_4_k_cu_19fe8434_31764cuda3std3__48in_placeE,@object
	.size		_ZN39_INTERNAL_165eac1e_4_k_cu_19fe8434_31764cuda3std3__48in_placeE,(_ZN39_INTERNAL_165eac1e_4_k_cu_19fe8434_31764cuda3std6ranges3__45__cpo9iter_moveE - _ZN39_INTERNAL_165eac1e_4_k_cu_19fe8434_31764cuda3std3__48in_placeE)
_ZN39_INTERNAL_165eac1e_4_k_cu_19fe8434_31764cuda3std3__48in_placeE:
	.zero		1
	.type		_ZN39_INTERNAL_165eac1e_4_k_cu_19fe8434_31764cuda3std6ranges3__45__cpo9iter_moveE,@object
	.size		_ZN39_INTERNAL_165eac1e_4_k_cu_19fe8434_31764cuda3std6ranges3__45__cpo9iter_moveE,(_ZN39_INTERNAL_165eac1e_4_k_cu_19fe8434_31764cuda3std3__45__cpo5beginE - _ZN39_INTERNAL_165eac1e_4_k_cu_19fe8434_31764cuda3std6ranges3__45__cpo9iter_moveE)
_ZN39_INTERNAL_165eac1e_4_k_cu_19fe8434_31764cuda3std6ranges3__45__cpo9iter_moveE:
	.zero		1
	.type		_ZN39_INTERNAL_165eac1e_4_k_cu_19fe8434_31764cuda3std3__45__cpo5beginE,@object
	.size		_ZN39_INTERNAL_165eac1e_4_k_cu_19fe8434_31764cuda3std3__45__cpo5beginE,(_ZN39_INTERNAL_165eac1e_4_k_cu_19fe8434_31764cuda3std3__441_GLOBAL__N__165eac1e_4_k_cu_19fe8434_31766ignoreE - _ZN39_INTERNAL_165eac1e_4_k_cu_19fe8434_31764cuda3std3__45__cpo5beginE)
_ZN39_INTERNAL_165eac1e_4_k_cu_19fe8434_31764cuda3std3__45__cpo5beginE:
	.zero		1
	.type		_ZN39_INTERNAL_165eac1e_4_k_cu_19fe8434_31764cuda3std3__441_GLOBAL__N__165eac1e_4_k_cu_19fe8434_31766ignoreE,@object
	.size		_ZN39_INTERNAL_165eac1e_4_k_cu_19fe8434_31764cuda3std3__441_GLOBAL__N__165eac1e_4_k_cu_19fe8434_31766ignoreE,(_ZN39_INTERNAL_165eac1e_4_k_cu_19fe8434_31764cute7productE - _ZN39_INTERNAL_165eac1e_4_k_cu_19fe8434_31764cuda3std3__441_GLOBAL__N__165eac1e_4_k_cu_19fe8434_31766ignoreE)
_ZN39_INTERNAL_165eac1e_4_k_cu_19fe8434_31764cuda3std3__441_GLOBAL__N__165eac1e_4_k_cu_19fe8434_31766ignoreE:
	.zero		1
	.type		_ZN39_INTERNAL_165eac1e_4_k_cu_19fe8434_31764cute7productE,@object
	.size		_ZN39_INTERNAL_165eac1e_4_k_cu_19fe8434_31764cute7productE,(_ZN39_INTERNAL_165eac1e_4_k_cu_19fe8434_31764cuda3std3__45__cpo3endE - _ZN39_INTERNAL_165eac1e_4_k_cu_19fe8434_31764cute7productE)
_ZN39_INTERNAL_165eac1e_4_k_cu_19fe8434_31764cute7productE:
	.zero		1
	.type		_ZN39_INTERNAL_165eac1e_4_k_cu_19fe8434_31764cuda3std3__45__cpo3endE,@object
	.size		_ZN39_INTERNAL_165eac1e_4_k_cu_19fe8434_31764cuda3std3__45__cpo3endE,(_ZN39_INTERNAL_165eac1e_4_k_cu_19fe8434_31764cuda3std3__419piecewise_constructE - _ZN39_INTERNAL_165eac1e_4_k_cu_19fe8434_31764cuda3std3__45__cpo3endE)
_ZN39_INTERNAL_165eac1e_4_k_cu_19fe8434_31764cuda3std3__45__cpo3endE:
	.zero		1
	.type		_ZN39_INTERNAL_165eac1e_4_k_cu_19fe8434_31764cuda3std3__419piecewise_constructE,@object
	.size		_ZN39_INTERNAL_165eac1e_4_k_cu_19fe8434_31764cuda3std3__419piecewise_constructE,(_ZN39_INTERNAL_165eac1e_4_k_cu_19fe8434_31764cuda3std3__45__cpo4cendE - _ZN39_INTERNAL_165eac1e_4_k_cu_19fe8434_31764cuda3std3__419piecewise_constructE)
_ZN39_INTERNAL_165eac1e_4_k_cu_19fe8434_31764cuda3std3__419piecewise_constructE:
	.zero		1
	.type		_ZN39_INTERNAL_165eac1e_4_k_cu_19fe8434_31764cuda3std3__45__cpo4cendE,@object
	.size		_ZN39_INTERNAL_165eac1e_4_k_cu_19fe8434_31764cuda3std3__45__cpo4cendE,(_ZN39_INTERNAL_165eac1e_4_k_cu_19fe8434_31764cuda3std6ranges3__45__cpo4swapE - _ZN39_INTERNAL_165eac1e_4_k_cu_19fe8434_31764cuda3std3__45__cpo4cendE)
_ZN39_INTERNAL_165eac1e_4_k_cu_19fe8434_31764cuda3std3__45__cpo4cendE:
	.zero		1
	.type		_ZN39_INTERNAL_165eac1e_4_k_cu_19fe8434_31764cuda3std6ranges3__45__cpo4swapE,@object
	.size		_ZN39_INTERNAL_165eac1e_4_k_cu_19fe8434_31764cuda3std6ranges3__45__cpo4swapE,(.L_8 - _ZN39_INTERNAL_165eac1e_4_k_cu_19fe8434_31764cuda3std6ranges3__45__cpo4swapE)
_ZN39_INTERNAL_165eac1e_4_k_cu_19fe8434_31764cuda3std6ranges3__45__cpo4swapE:
	.zero		1
.L_8:


//--------------------- .nv.constant0._ZN7cutlass13device_kernelINS_4gemm6kernel13GemmUniversalIN4cute5tupleIJiiiiEEENS1_10collective13CollectiveMmaINS1_34MainloopSm90TmaGmmaWarpSpecializedILi5ENS5_IJNS4_1CILi1EEESB_SB_EEENS1_35KernelTmaWarpSpecializedCooperativeEEENS5_IJNSA_ILi128EEENSA_ILi64EEESG_EEENS_6half_tENS5_IJlSB_lEEESI_SJ_NS4_8TiledMMAINS4_8MMA_AtomIJNS4_4SM904GMMA25MMA_64x64x16_F32F16F16_SSILNSN_5MajorE0ELSP_0ELNSN_7ScaleInE1ELSQ_1EEEEEENS4_6LayoutINS5_IJNSA_ILi2EEESB_SB_EEENS5_IJSB_NSA_ILi0EEESW_EEEEENS5_IJNS4_10UnderscoreESZ_SZ_EEEEENS4_13SM90_TMA_LOADENS4_14ComposedLayoutINS4_7SwizzleILi3ELi4ELi3EEENS4_18smem_ptr_flag_bitsILi16EEENST_INS5_IJNSA_ILi8EEESG_EEENS5_IJSG_SB_EEEEEEEvNS4_8identityES12_S1C_vS1D_EENS_8epilogue10collective6detail29Sm90TmaWarpSpecializedAdapterINS1G_15DefaultEpilogueISI_SJ_SJ_NS1F_6thread17LinearCombinationISI_Li1EffLNS1K_9ScaleType4KindE0ELNS_15FloatRoundStyleE2ESI_EENS1_15EpilogueDefaultEEEEEvvEEEEvNT_6ParamsE --------------------------
	.section	.nv.constant0._ZN7cutlass13device_kernelINS_4gemm6kernel13GemmUniversalIN4cute5tupleIJiiiiEEENS1_10collective13CollectiveMmaINS1_34MainloopSm90TmaGmmaWarpSpecializedILi5ENS5_IJNS4_1CILi1EEESB_SB_EEENS1_35KernelTmaWarpSpecializedCooperativeEEENS5_IJNSA_ILi128EEENSA_ILi64EEESG_EEENS_6half_tENS5_IJlSB_lEEESI_SJ_NS4_8TiledMMAINS4_8MMA_AtomIJNS4_4SM904GMMA25MMA_64x64x16_F32F16F16_SSILNSN_5MajorE0ELSP_0ELNSN_7ScaleInE1ELSQ_1EEEEEENS4_6LayoutINS5_IJNSA_ILi2EEESB_SB_EEENS5_IJSB_NSA_ILi0EEESW_EEEEENS5_IJNS4_10UnderscoreESZ_SZ_EEEEENS4_13SM90_TMA_LOADENS4_14ComposedLayoutINS4_7SwizzleILi3ELi4ELi3EEENS4_18smem_ptr_flag_bitsILi16EEENST_INS5_IJNSA_ILi8EEESG_EEENS5_IJSG_SB_EEEEEEEvNS4_8identityES12_S1C_vS1D_EENS_8epilogue10collective6detail29Sm90TmaWarpSpecializedAdapterINS1G_15DefaultEpilogueISI_SJ_SJ_NS1F_6thread17LinearCombinationISI_Li1EffLNS1K_9ScaleType4KindE0ELNS_15FloatRoundStyleE2ESI_EENS1_15EpilogueDefaultEEEEEvvEEEEvNT_6ParamsE,"a",@progbits
	.sectionflags	@""
	.align	4
.nv.constant0._ZN7cutlass13device_kernelINS_4gemm6kernel13GemmUniversalIN4cute5tupleIJiiiiEEENS1_10collective13CollectiveMmaINS1_34MainloopSm90TmaGmmaWarpSpecializedILi5ENS5_IJNS4_1CILi1EEESB_SB_EEENS1_35KernelTmaWarpSpecializedCooperativeEEENS5_IJNSA_ILi128EEENSA_ILi64EEESG_EEENS_6half_tENS5_IJlSB_lEEESI_SJ_NS4_8TiledMMAINS4_8MMA_AtomIJNS4_4SM904GMMA25MMA_64x64x16_F32F16F16_SSILNSN_5MajorE0ELSP_0ELNSN_7ScaleInE1ELSQ_1EEEEEENS4_6LayoutINS5_IJNSA_ILi2EEESB_SB_EEENS5_IJSB_NSA_ILi0EEESW_EEEEENS5_IJNS4_10UnderscoreESZ_SZ_EEEEENS4_13SM90_TMA_LOADENS4_14ComposedLayoutINS4_7SwizzleILi3ELi4ELi3EEENS4_18smem_ptr_flag_bitsILi16EEENST_INS5_IJNSA_ILi8EEESG_EEENS5_IJSG_SB_EEEEEEEvNS4_8identityES12_S1C_vS1D_EENS_8epilogue10collective6detail29Sm90TmaWarpSpecializedAdapterINS1G_15DefaultEpilogueISI_SJ_SJ_NS1F_6thread17LinearCombinationISI_Li1EffLNS1K_9ScaleType4KindE0ELNS_15FloatRoundStyleE2ESI_EENS1_15EpilogueDefaultEEEEEvvEEEEvNT_6ParamsE:
	.zero		1664


//--------------------- SYMBOLS --------------------------

	.type		.nv.reservedSmem.offset0,@object
	.size		.nv.reservedSmem.offset0,0x4
	.type		__assertfail,@function
